	.target	sm_90

	.elftype	@"ET_EXEC"


//--------------------- .note.nv.tkinfo           --------------------------
	.section	.note.nv.tkinfo,"",@"SHT_NOTE"
	.sectionflags	@"SHF_NOTE_NV_TKINFO"
	.tkinfo
        /*0018*/ 	.word	0x00000002
        /*0030*/ 	.string	""
        /*0030*/ 	.string	"ptxas"
        /*0030*/ 	.string	"Cuda compilation tools, release 13.0, V13.0.88"
        /*0030*/ 	.string	"Build cuda_13.0.r13.0/compiler.36424714_0"
        /*0030*/ 	.string	"-arch sm_90 -m 64 "



//--------------------- .note.nv.cuinfo           --------------------------
	.section	.note.nv.cuinfo,"",@"SHT_NOTE"
	.sectionflags	@"SHF_NOTE_NV_CUINFO"
        /*0018*/ 	.short	0x0002
        /*001a*/ 	.short	0x005a
        /*001c*/ 	.short	0x0082
	.zero		2


//--------------------- .nv.info                  --------------------------
	.section	.nv.info,"",@"SHT_CUDA_INFO"
	.align	4


	//----- nvinfo : EIATTR_REGCOUNT
	.align		4
        /*0000*/ 	.byte	0x04, 0x2f
        /*0002*/ 	.short	(.L_29 - .L_28)
	.align		4
.L_28:
        /*0004*/ 	.word	index@(_Z25multi_tensor_apply_kernelI18TensorListMetadataILi5EE17LAMBStage1FunctorIfffEJPfffffffEEvlPViT_T0_DpT1_)
        /*0008*/ 	.word	0x00000038


	//----- nvinfo : EIATTR_FRAME_SIZE
	.align		4
.L_29:
        /*000c*/ 	.byte	0x04, 0x11
        /*000e*/ 	.short	(.L_31 - .L_30)
	.align		4
.L_30:
        /*0010*/ 	.word	index@(_Z25multi_tensor_apply_kernelI18TensorListMetadataILi5EE17LAMBStage1FunctorIfffEJPfffffffEEvlPViT_T0_DpT1_)
        /*0014*/ 	.word	0x00000000


	//----- nvinfo : EIATTR_REGCOUNT
	.align		4
.L_31:
        /*0018*/ 	.byte	0x04, 0x2f
        /*001a*/ 	.short	(.L_33 - .L_32)
	.align		4
.L_32:
        /*001c*/ 	.word	index@(_Z25multi_tensor_apply_kernelI18TensorListMetadataILi5EE17LAMBStage1FunctorIffN3c104HalfEEJPfffffffEEvlPViT_T0_DpT1_)
        /*0020*/ 	.word	0x00000037


	//----- nvinfo : EIATTR_FRAME_SIZE
	.align		4
.L_33:
        /*0024*/ 	.byte	0x04, 0x11
        /*0026*/ 	.short	(.L_35 - .L_34)
	.align		4
.L_34:
        /*0028*/ 	.word	index@(_Z25multi_tensor_apply_kernelI18TensorListMetadataILi5EE17LAMBStage1FunctorIffN3c104HalfEEJPfffffffEEvlPViT_T0_DpT1_)
        /*002c*/ 	.word	0x00000000


	//----- nvinfo : EIATTR_REGCOUNT
	.align		4
.L_35:
        /*0030*/ 	.byte	0x04, 0x2f
        /*0032*/ 	.short	(.L_37 - .L_36)
	.align		4
.L_36:
        /*0034*/ 	.word	index@(_Z25multi_tensor_apply_kernelI18TensorListMetadataILi5EE17LAMBStage1FunctorIfN3c104HalfEfEJPfffffffEEvlPViT_T0_DpT1_)
        /*0038*/ 	.word	0x00000036


	//----- nvinfo : EIATTR_FRAME_SIZE
	.align		4
.L_37:
        /*003c*/ 	.byte	0x04, 0x11
        /*003e*/ 	.short	(.L_39 - .L_38)
	.align		4
.L_38:
        /*0040*/ 	.word	index@(_Z25multi_tensor_apply_kernelI18TensorListMetadataILi5EE17LAMBStage1FunctorIfN3c104HalfEfEJPfffffffEEvlPViT_T0_DpT1_)
        /*0044*/ 	.word	0x00000000


	//----- nvinfo : EIATTR_REGCOUNT
	.align		4
.L_39:
        /*0048*/ 	.byte	0x04, 0x2f
        /*004a*/ 	.short	(.L_41 - .L_40)
	.align		4
.L_40:
        /*004c*/ 	.word	index@(_Z25multi_tensor_apply_kernelI18TensorListMetadataILi5EE17LAMBStage1FunctorIfN3c104HalfES4_EJPfffffffEEvlPViT_T0_DpT1_)
        /*0050*/ 	.word	0x00000033


	//----- nvinfo : EIATTR_FRAME_SIZE
	.align		4
.L_41:
        /*0054*/ 	.byte	0x04, 0x11
        /*0056*/ 	.short	(.L_43 - .L_42)
	.align		4
.L_42:
        /*0058*/ 	.word	index@(_Z25multi_tensor_apply_kernelI18TensorListMetadataILi5EE17LAMBStage1FunctorIfN3c104HalfES4_EJPfffffffEEvlPViT_T0_DpT1_)
        /*005c*/ 	.word	0x00000000


	//----- nvinfo : EIATTR_REGCOUNT
	.align		4
.L_43:
        /*0060*/ 	.byte	0x04, 0x2f
        /*0062*/ 	.short	(.L_45 - .L_44)
	.align		4
.L_44:
        /*0064*/ 	.word	index@(_Z25multi_tensor_apply_kernelI18TensorListMetadataILi5EE17LAMBStage1FunctorIN3c104HalfEffEJPfffffffEEvlPViT_T0_DpT1_)
        /*0068*/ 	.word	0x00000038


	//----- nvinfo : EIATTR_FRAME_SIZE
	.align		4
.L_45:
        /*006c*/ 	.byte	0x04, 0x11
        /*006e*/ 	.short	(.L_47 - .L_46)
	.align		4
.L_46:
        /*0070*/ 	.word	index@(_Z25multi_tensor_apply_kernelI18TensorListMetadataILi5EE17LAMBStage1FunctorIN3c104HalfEffEJPfffffffEEvlPViT_T0_DpT1_)
        /*0074*/ 	.word	0x00000000


	//----- nvinfo : EIATTR_REGCOUNT
	.align		4
.L_47:
        /*0078*/ 	.byte	0x04, 0x2f
        /*007a*/ 	.short	(.L_49 - .L_48)
	.align		4
.L_48:
        /*007c*/ 	.word	index@(_Z25multi_tensor_apply_kernelI18TensorListMetadataILi5EE17LAMBStage1FunctorIN3c104HalfEfS4_EJPfffffffEEvlPViT_T0_DpT1_)
        /*0080*/ 	.word	0x00000038


	//----- nvinfo : EIATTR_FRAME_SIZE
	.align		4
.L_49:
        /*0084*/ 	.byte	0x04, 0x11
        /*0086*/ 	.short	(.L_51 - .L_50)
	.align		4
.L_50:
        /*0088*/ 	.word	index@(_Z25multi_tensor_apply_kernelI18TensorListMetadataILi5EE17LAMBStage1FunctorIN3c104HalfEfS4_EJPfffffffEEvlPViT_T0_DpT1_)
        /*008c*/ 	.word	0x00000000


	//----- nvinfo : EIATTR_REGCOUNT
	.align		4
.L_51:
        /*0090*/ 	.byte	0x04, 0x2f
        /*0092*/ 	.short	(.L_53 - .L_52)
	.align		4
.L_52:
        /*0094*/ 	.word	index@(_Z25multi_tensor_apply_kernelI18TensorListMetadataILi5EE17LAMBStage1FunctorIN3c104HalfES4_fEJPfffffffEEvlPViT_T0_DpT1_)
        /*0098*/ 	.word	0x00000036


	//----- nvinfo : EIATTR_FRAME_SIZE
	.align		4
.L_53:
        /*009c*/ 	.byte	0x04, 0x11
        /*009e*/ 	.short	(.L_55 - .L_54)
	.align		4
.L_54:
        /*00a0*/ 	.word	index@(_Z25multi_tensor_apply_kernelI18TensorListMetadataILi5EE17LAMBStage1FunctorIN3c104HalfES4_fEJPfffffffEEvlPViT_T0_DpT1_)
        /*00a4*/ 	.word	0x00000000


	//----- nvinfo : EIATTR_REGCOUNT
	.align		4
.L_55:
        /*00a8*/ 	.byte	0x04, 0x2f
        /*00aa*/ 	.short	(.L_57 - .L_56)
	.align		4
.L_56:
        /*00ac*/ 	.word	index@(_Z25multi_tensor_apply_kernelI18TensorListMetadataILi5EE17LAMBStage1FunctorIN3c104HalfES4_S4_EJPfffffffEEvlPViT_T0_DpT1_)
        /*00b0*/ 	.word	0x00000034


	//----- nvinfo : EIATTR_FRAME_SIZE
	.align		4
.L_57:
        /*00b4*/ 	.byte	0x04, 0x11
        /*00b6*/ 	.short	(.L_59 - .L_58)
	.align		4
.L_58:
        /*00b8*/ 	.word	index@(_Z25multi_tensor_apply_kernelI18TensorListMetadataILi5EE17LAMBStage1FunctorIN3c104HalfES4_S4_EJPfffffffEEvlPViT_T0_DpT1_)
        /*00bc*/ 	.word	0x00000000


	//----- nvinfo : EIATTR_MIN_STACK_SIZE
	.align		4
.L_59:
        /*00c0*/ 	.byte	0x04, 0x12
        /*00c2*/ 	.short	(.L_61 - .L_60)
	.align		4
.L_60:
        /*00c4*/ 	.word	index@(_Z25multi_tensor_apply_kernelI18TensorListMetadataILi5EE17LAMBStage1FunctorIN3c104HalfES4_S4_EJPfffffffEEvlPViT_T0_DpT1_)
        /*00c8*/ 	.word	0x00000000


	//----- nvinfo : EIATTR_MIN_STACK_SIZE
	.align		4
.L_61:
        /*00cc*/ 	.byte	0x04, 0x12
        /*00ce*/ 	.short	(.L_63 - .L_62)
	.align		4
.L_62:
        /*00d0*/ 	.word	index@(_Z25multi_tensor_apply_kernelI18TensorListMetadataILi5EE17LAMBStage1FunctorIN3c104HalfES4_fEJPfffffffEEvlPViT_T0_DpT1_)
        /*00d4*/ 	.word	0x00000000


	//----- nvinfo : EIATTR_MIN_STACK_SIZE
	.align		4
.L_63:
        /*00d8*/ 	.byte	0x04, 0x12
        /*00da*/ 	.short	(.L_65 - .L_64)
	.align		4
.L_64:
        /*00dc*/ 	.word	index@(_Z25multi_tensor_apply_kernelI18TensorListMetadataILi5EE17LAMBStage1FunctorIN3c104HalfEfS4_EJPfffffffEEvlPViT_T0_DpT1_)
        /*00e0*/ 	.word	0x00000000


	//----- nvinfo : EIATTR_MIN_STACK_SIZE
	.align		4
.L_65:
        /*00e4*/ 	.byte	0x04, 0x12
        /*00e6*/ 	.short	(.L_67 - .L_66)
	.align		4
.L_66:
        /*00e8*/ 	.word	index@(_Z25multi_tensor_apply_kernelI18TensorListMetadataILi5EE17LAMBStage1FunctorIN3c104HalfEffEJPfffffffEEvlPViT_T0_DpT1_)
        /*00ec*/ 	.word	0x00000000


	//----- nvinfo : EIATTR_MIN_STACK_SIZE
	.align		4
.L_67:
        /*00f0*/ 	.byte	0x04, 0x12
        /*00f2*/ 	.short	(.L_69 - .L_68)
	.align		4
.L_68:
        /*00f4*/ 	.word	index@(_Z25multi_tensor_apply_kernelI18TensorListMetadataILi5EE17LAMBStage1FunctorIfN3c104HalfES4_EJPfffffffEEvlPViT_T0_DpT1_)
        /*00f8*/ 	.word	0x00000000


	//----- nvinfo : EIATTR_MIN_STACK_SIZE
	.align		4
.L_69:
        /*00fc*/ 	.byte	0x04, 0x12
        /*00fe*/ 	.short	(.L_71 - .L_70)
	.align		4
.L_70:
        /*0100*/ 	.word	index@(_Z25multi_tensor_apply_kernelI18TensorListMetadataILi5EE17LAMBStage1FunctorIfN3c104HalfEfEJPfffffffEEvlPViT_T0_DpT1_)
        /*0104*/ 	.word	0x00000000


	//----- nvinfo : EIATTR_MIN_STACK_SIZE
	.align		4
.L_71:
        /*0108*/ 	.byte	0x04, 0x12
        /*010a*/ 	.short	(.L_73 - .L_72)
	.align		4
.L_72:
        /*010c*/ 	.word	index@(_Z25multi_tensor_apply_kernelI18TensorListMetadataILi5EE17LAMBStage1FunctorIffN3c104HalfEEJPfffffffEEvlPViT_T0_DpT1_)
        /*0110*/ 	.word	0x00000000


	//----- nvinfo : EIATTR_MIN_STACK_SIZE
	.align		4
.L_73:
        /*0114*/ 	.byte	0x04, 0x12
        /*0116*/ 	.short	(.L_75 - .L_74)
	.align		4
.L_74:
        /*0118*/ 	.word	index@(_Z25multi_tensor_apply_kernelI18TensorListMetadataILi5EE17LAMBStage1FunctorIfffEJPfffffffEEvlPViT_T0_DpT1_)
        /*011c*/ 	.word	0x00000000
.L_75:


//--------------------- .nv.compat                --------------------------
	.section	.nv.compat,"",@"SHT_CUDA_COMPAT_INFO"
	.align	4
        /*0000*/ 	.byte	0x02, 0x09, 0x00, 0x00, 0x02, 0x02, 0x01, 0x00, 0x02, 0x05, 0x05, 0x00, 0x03, 0x07, 0x01, 0x01
        /*0010*/ 	.byte	0x02, 0x03, 0x00, 0x00, 0x02, 0x06, 0x01, 0x00, 0x04, 0x0b, 0x08, 0x00, 0x00, 0x00, 0x00, 0x00
        /*0020*/ 	.byte	0x00, 0x00, 0x00, 0x00


//--------------------- .nv.info._Z25multi_tensor_apply_kernelI18TensorListMetadataILi5EE17LAMBStage1FunctorIN3c104HalfES4_S4_EJPfffffffEEvlPViT_T0_DpT1_ --------------------------
	.section	.nv.info._Z25multi_tensor_apply_kernelI18TensorListMetadataILi5EE17LAMBStage1FunctorIN3c104HalfES4_S4_EJPfffffffEEvlPViT_T0_DpT1_,"",@"SHT_CUDA_INFO"
	.sectionflags	@""
	.align	4


	//----- nvinfo : EIATTR_CUDA_API_VERSION
	.align		4
        /*0000*/ 	.byte	0x04, 0x37
        /*0002*/ 	.short	(.L_77 - .L_76)
.L_76:
        /*0004*/ 	.word	0x00000082


	//----- nvinfo : EIATTR_KPARAM_INFO
	.align		4
.L_77:
        /*0008*/ 	.byte	0x04, 0x17
        /*000a*/ 	.short	(.L_79 - .L_78)
.L_78:
        /*000c*/ 	.word	0x00000000
        /*0010*/ 	.short	0x000a
        /*0012*/ 	.short	0x0c1c
        /*0014*/ 	.byte	0x00, 0xf0, 0x11, 0x00


	//----- nvinfo : EIATTR_KPARAM_INFO
	.align		4
.L_79:
        /*0018*/ 	.byte	0x04, 0x17
        /*001a*/ 	.short	(.L_81 - .L_80)
.L_80:
        /*001c*/ 	.word	0x00000000
        /*0020*/ 	.short	0x0009
        /*0022*/ 	.short	0x0c18
        /*0024*/ 	.byte	0x00, 0xf0, 0x11, 0x00


	//----- nvinfo : EIATTR_KPARAM_INFO
	.align		4
.L_81:
        /*0028*/ 	.byte	0x04, 0x17
        /*002a*/ 	.short	(.L_83 - .L_82)
.L_82:
        /*002c*/ 	.word	0x00000000
        /*0030*/ 	.short	0x0008
        /*0032*/ 	.short	0x0c14
        /*0034*/ 	.byte	0x00, 0xf0, 0x11, 0x00


	//----- nvinfo : EIATTR_KPARAM_INFO
	.align		4
.L_83:
        /*0038*/ 	.byte	0x04, 0x17
        /*003a*/ 	.short	(.L_85 - .L_84)
.L_84:
        /*003c*/ 	.word	0x00000000
        /*0040*/ 	.short	0x0007
        /*0042*/ 	.short	0x0c10
        /*0044*/ 	.byte	0x00, 0xf0, 0x11, 0x00


	//----- nvinfo : EIATTR_KPARAM_INFO
	.align		4
.L_85:
        /*0048*/ 	.byte	0x04, 0x17
        /*004a*/ 	.short	(.L_87 - .L_86)
.L_86:
        /*004c*/ 	.word	0x00000000
        /*0050*/ 	.short	0x0006
        /*0052*/ 	.short	0x0c0c
        /*0054*/ 	.byte	0x00, 0xf0, 0x11, 0x00


	//----- nvinfo : EIATTR_KPARAM_INFO
	.align		4
.L_87:
        /*0058*/ 	.byte	0x04, 0x17
        /*005a*/ 	.short	(.L_89 - .L_88)
.L_88:
        /*005c*/ 	.word	0x00000000
        /*0060*/ 	.short	0x0005
        /*0062*/ 	.short	0x0c08
        /*0064*/ 	.byte	0x00, 0xf0, 0x11, 0x00


	//----- nvinfo : EIATTR_KPARAM_INFO
	.align		4
.L_89:
        /*0068*/ 	.byte	0x04, 0x17
        /*006a*/ 	.short	(.L_91 - .L_90)
.L_90:
        /*006c*/ 	.word	0x00000000
        /*0070*/ 	.short	0x0004
        /*0072*/ 	.short	0x0c00
        /*0074*/ 	.byte	0x00, 0xf0, 0x21, 0x00


	//----- nvinfo : EIATTR_KPARAM_INFO
	.align		4
.L_91:
        /*0078*/ 	.byte	0x04, 0x17
        /*007a*/ 	.short	(.L_93 - .L_92)
.L_92:
        /*007c*/ 	.word	0x00000000
        /*0080*/ 	.short	0x0003
        /*0082*/ 	.short	0x0bf8
        /*0084*/ 	.byte	0x00, 0xf0, 0x05, 0x00


	//----- nvinfo : EIATTR_KPARAM_INFO
	.align		4
.L_93:
        /*0088*/ 	.byte	0x04, 0x17
        /*008a*/ 	.short	(.L_95 - .L_94)
.L_94:
        /*008c*/ 	.word	0x00000000
        /*0090*/ 	.short	0x0002
        /*0092*/ 	.short	0x0010
        /*0094*/ 	.byte	0x00, 0xf0, 0xa1, 0x2f


	//----- nvinfo : EIATTR_KPARAM_INFO
	.align		4
.L_95:
        /*0098*/ 	.byte	0x04, 0x17
        /*009a*/ 	.short	(.L_97 - .L_96)
.L_96:
        /*009c*/ 	.word	0x00000000
        /*00a0*/ 	.short	0x0001
        /*00a2*/ 	.short	0x0008
        /*00a4*/ 	.byte	0x00, 0xf0, 0x21, 0x00


	//----- nvinfo : EIATTR_KPARAM_INFO
	.align		4
.L_97:
        /*00a8*/ 	.byte	0x04, 0x17
        /*00aa*/ 	.short	(.L_99 - .L_98)
.L_98:
        /*00ac*/ 	.word	0x00000000
        /*00b0*/ 	.short	0x0000
        /*00b2*/ 	.short	0x0000
        /*00b4*/ 	.byte	0x00, 0xf0, 0x21, 0x00


	//----- nvinfo : EIATTR_SPARSE_MMA_MASK
	.align		4
.L_99:
        /*00b8*/ 	.byte	0x03, 0x50
        /*00ba*/ 	.short	0x0000


	//----- nvinfo : EIATTR_MAXREG_COUNT
	.align		4
        /*00bc*/ 	.byte	0x03, 0x1b
        /*00be*/ 	.short	0x00ff


	//----- nvinfo : EIATTR_MERCURY_ISA_VERSION
	.align		4
        /*00c0*/ 	.byte	0x03, 0x5f
        /*00c2*/ 	.short	0x0101


	//----- nvinfo : EIATTR_EXIT_INSTR_OFFSETS
	.align		4
        /*00c4*/ 	.byte	0x04, 0x1c
        /*00c6*/ 	.short	(.L_101 - .L_100)


	//   ....[0]....
.L_100:
        /*00c8*/ 	.word	0x000000e0


	//   ....[1]....
        /*00cc*/ 	.word	0x00001200


	//----- nvinfo : EIATTR_CRS_STACK_SIZE
	.align		4
.L_101:
        /*00d0*/ 	.byte	0x04, 0x1e
        /*00d2*/ 	.short	(.L_103 - .L_102)
.L_102:
        /*00d4*/ 	.word	0x00000000


	//----- nvinfo : EIATTR_CBANK_PARAM_SIZE
	.align		4
.L_103:
        /*00d8*/ 	.byte	0x03, 0x19
        /*00da*/ 	.short	0x0c20


	//----- nvinfo : EIATTR_PARAM_CBANK
	.align		4
        /*00dc*/ 	.byte	0x04, 0x0a
        /*00de*/ 	.short	(.L_105 - .L_104)
	.align		4
.L_104:
        /*00e0*/ 	.word	index@(.nv.constant0._Z25multi_tensor_apply_kernelI18TensorListMetadataILi5EE17LAMBStage1FunctorIN3c104HalfES4_S4_EJPfffffffEEvlPViT_T0_DpT1_)
        /*00e4*/ 	.short	0x0210
        /*00e6*/ 	.short	0x0c20


	//----- nvinfo : EIATTR_SW_WAR
	.align		4
.L_105:
        /*00e8*/ 	.byte	0x04, 0x36
        /*00ea*/ 	.short	(.L_107 - .L_106)
.L_106:
        /*00ec*/ 	.word	0x00000008
.L_107:


//--------------------- .nv.info._Z25multi_tensor_apply_kernelI18TensorListMetadataILi5EE17LAMBStage1FunctorIN3c104HalfES4_fEJPfffffffEEvlPViT_T0_DpT1_ --------------------------
	.section	.nv.info._Z25multi_tensor_apply_kernelI18TensorListMetadataILi5EE17LAMBStage1FunctorIN3c104HalfES4_fEJPfffffffEEvlPViT_T0_DpT1_,"",@"SHT_CUDA_INFO"
	.sectionflags	@""
	.align	4


	//----- nvinfo : EIATTR_CUDA_API_VERSION
	.align		4
        /*0000*/ 	.byte	0x04, 0x37
        /*0002*/ 	.short	(.L_109 - .L_108)
.L_108:
        /*0004*/ 	.word	0x00000082


	//----- nvinfo : EIATTR_KPARAM_INFO
	.align		4
.L_109:
        /*0008*/ 	.byte	0x04, 0x17
        /*000a*/ 	.short	(.L_111 - .L_110)
.L_110:
        /*000c*/ 	.word	0x00000000
        /*0010*/ 	.short	0x000a
        /*0012*/ 	.short	0x0c1c
        /*0014*/ 	.byte	0x00, 0xf0, 0x11, 0x00


	//----- nvinfo : EIATTR_KPARAM_INFO
	.align		4
.L_111:
        /*0018*/ 	.byte	0x04, 0x17
        /*001a*/ 	.short	(.L_113 - .L_112)
.L_112:
        /*001c*/ 	.word	0x00000000
        /*0020*/ 	.short	0x0009
        /*0022*/ 	.short	0x0c18
        /*0024*/ 	.byte	0x00, 0xf0, 0x11, 0x00


	//----- nvinfo : EIATTR_KPARAM_INFO
	.align		4
.L_113:
        /*0028*/ 	.byte	0x04, 0x17
        /*002a*/ 	.short	(.L_115 - .L_114)
.L_114:
        /*002c*/ 	.word	0x00000000
        /*0030*/ 	.short	0x0008
        /*0032*/ 	.short	0x0c14
        /*0034*/ 	.byte	0x00, 0xf0, 0x11, 0x00


	//----- nvinfo : EIATTR_KPARAM_INFO
	.align		4
.L_115:
        /*0038*/ 	.byte	0x04, 0x17
        /*003a*/ 	.short	(.L_117 - .L_116)
.L_116:
        /*003c*/ 	.word	0x00000000
        /*0040*/ 	.short	0x0007
        /*0042*/ 	.short	0x0c10
        /*0044*/ 	.byte	0x00, 0xf0, 0x11, 0x00


	//----- nvinfo : EIATTR_KPARAM_INFO
	.align		4
.L_117:
        /*0048*/ 	.byte	0x04, 0x17
        /*004a*/ 	.short	(.L_119 - .L_118)
.L_118:
        /*004c*/ 	.word	0x00000000
        /*0050*/ 	.short	0x0006
        /*0052*/ 	.short	0x0c0c
        /*0054*/ 	.byte	0x00, 0xf0, 0x11, 0x00


	//----- nvinfo : EIATTR_KPARAM_INFO
	.align		4
.L_119:
        /*0058*/ 	.byte	0x04, 0x17
        /*005a*/ 	.short	(.L_121 - .L_120)
.L_120:
        /*005c*/ 	.word	0x00000000
        /*0060*/ 	.short	0x0005
        /*0062*/ 	.short	0x0c08
        /*0064*/ 	.byte	0x00, 0xf0, 0x11, 0x00


	//----- nvinfo : EIATTR_KPARAM_INFO
	.align		4
.L_121:
        /*0068*/ 	.byte	0x04, 0x17
        /*006a*/ 	.short	(.L_123 - .L_122)
.L_122:
        /*006c*/ 	.word	0x00000000
        /*0070*/ 	.short	0x0004
        /*0072*/ 	.short	0x0c00
        /*0074*/ 	.byte	0x00, 0xf0, 0x21, 0x00


	//----- nvinfo : EIATTR_KPARAM_INFO
	.align		4
.L_123:
        /*0078*/ 	.byte	0x04, 0x17
        /*007a*/ 	.short	(.L_125 - .L_124)
.L_124:
        /*007c*/ 	.word	0x00000000
        /*0080*/ 	.short	0x0003
        /*0082*/ 	.short	0x0bf8
        /*0084*/ 	.byte	0x00, 0xf0, 0x05, 0x00


	//----- nvinfo : EIATTR_KPARAM_INFO
	.align		4
.L_125:
        /*0088*/ 	.byte	0x04, 0x17
        /*008a*/ 	.short	(.L_127 - .L_126)
.L_126:
        /*008c*/ 	.word	0x00000000
        /*0090*/ 	.short	0x0002
        /*0092*/ 	.short	0x0010
        /*0094*/ 	.byte	0x00, 0xf0, 0xa1, 0x2f


	//----- nvinfo : EIATTR_KPARAM_INFO
	.align		4
.L_127:
        /*0098*/ 	.byte	0x04, 0x17
        /*009a*/ 	.short	(.L_129 - .L_128)
.L_128:
        /*009c*/ 	.word	0x00000000
        /*00a0*/ 	.short	0x0001
        /*00a2*/ 	.short	0x0008
        /*00a4*/ 	.byte	0x00, 0xf0, 0x21, 0x00


	//----- nvinfo : EIATTR_KPARAM_INFO
	.align		4
.L_129:
        /*00a8*/ 	.byte	0x04, 0x17
        /*00aa*/ 	.short	(.L_131 - .L_130)
.L_130:
        /*00ac*/ 	.word	0x00000000
        /*00b0*/ 	.short	0x0000
        /*00b2*/ 	.short	0x0000
        /*00b4*/ 	.byte	0x00, 0xf0, 0x21, 0x00


	//----- nvinfo : EIATTR_SPARSE_MMA_MASK
	.align		4
.L_131:
        /*00b8*/ 	.byte	0x03, 0x50
        /*00ba*/ 	.short	0x0000


	//----- nvinfo : EIATTR_MAXREG_COUNT
	.align		4
        /*00bc*/ 	.byte	0x03, 0x1b
        /*00be*/ 	.short	0x00ff


	//----- nvinfo : EIATTR_MERCURY_ISA_VERSION
	.align		4
        /*00c0*/ 	.byte	0x03, 0x5f
        /*00c2*/ 	.short	0x0101


	//----- nvinfo : EIATTR_EXIT_INSTR_OFFSETS
	.align		4
        /*00c4*/ 	.byte	0x04, 0x1c
        /*00c6*/ 	.short	(.L_133 - .L_132)


	//   ....[0]....
.L_132:
        /*00c8*/ 	.word	0x000000e0


	//   ....[1]....
        /*00cc*/ 	.word	0x000012b0


	//----- nvinfo : EIATTR_CRS_STACK_SIZE
	.align		4
.L_133:
        /*00d0*/ 	.byte	0x04, 0x1e
        /*00d2*/ 	.short	(.L_135 - .L_134)
.L_134:
        /*00d4*/ 	.word	0x00000000


	//----- nvinfo : EIATTR_CBANK_PARAM_SIZE
	.align		4
.L_135:
        /*00d8*/ 	.byte	0x03, 0x19
        /*00da*/ 	.short	0x0c20


	//----- nvinfo : EIATTR_PARAM_CBANK
	.align		4
        /*00dc*/ 	.byte	0x04, 0x0a
        /*00de*/ 	.short	(.L_137 - .L_136)
	.align		4
.L_136:
        /*00e0*/ 	.word	index@(.nv.constant0._Z25multi_tensor_apply_kernelI18TensorListMetadataILi5EE17LAMBStage1FunctorIN3c104HalfES4_fEJPfffffffEEvlPViT_T0_DpT1_)
        /*00e4*/ 	.short	0x0210
        /*00e6*/ 	.short	0x0c20


	//----- nvinfo : EIATTR_SW_WAR
	.align		4
.L_137:
        /*00e8*/ 	.byte	0x04, 0x36
        /*00ea*/ 	.short	(.L_139 - .L_138)
.L_138:
        /*00ec*/ 	.word	0x00000008
.L_139:


//--------------------- .nv.info._Z25multi_tensor_apply_kernelI18TensorListMetadataILi5EE17LAMBStage1FunctorIN3c104HalfEfS4_EJPfffffffEEvlPViT_T0_DpT1_ --------------------------
	.section	.nv.info._Z25multi_tensor_apply_kernelI18TensorListMetadataILi5EE17LAMBStage1FunctorIN3c104HalfEfS4_EJPfffffffEEvlPViT_T0_DpT1_,"",@"SHT_CUDA_INFO"
	.sectionflags	@""
	.align	4


	//----- nvinfo : EIATTR_CUDA_API_VERSION
	.align		4
        /*0000*/ 	.byte	0x04, 0x37
        /*0002*/ 	.short	(.L_141 - .L_140)
.L_140:
        /*0004*/ 	.word	0x00000082


	//----- nvinfo : EIATTR_KPARAM_INFO
	.align		4
.L_141:
        /*0008*/ 	.byte	0x04, 0x17
        /*000a*/ 	.short	(.L_143 - .L_142)
.L_142:
        /*000c*/ 	.word	0x00000000
        /*0010*/ 	.short	0x000a
        /*0012*/ 	.short	0x0c1c
        /*0014*/ 	.byte	0x00, 0xf0, 0x11, 0x00


	//----- nvinfo : EIATTR_KPARAM_INFO
	.align		4
.L_143:
        /*0018*/ 	.byte	0x04, 0x17
        /*001a*/ 	.short	(.L_145 - .L_144)
.L_144:
        /*001c*/ 	.word	0x00000000
        /*0020*/ 	.short	0x0009
        /*0022*/ 	.short	0x0c18
        /*0024*/ 	.byte	0x00, 0xf0, 0x11, 0x00


	//----- nvinfo : EIATTR_KPARAM_INFO
	.align		4
.L_145:
        /*0028*/ 	.byte	0x04, 0x17
        /*002a*/ 	.short	(.L_147 - .L_146)
.L_146:
        /*002c*/ 	.word	0x00000000
        /*0030*/ 	.short	0x0008
        /*0032*/ 	.short	0x0c14
        /*0034*/ 	.byte	0x00, 0xf0, 0x11, 0x00


	//----- nvinfo : EIATTR_KPARAM_INFO
	.align		4
.L_147:
        /*0038*/ 	.byte	0x04, 0x17
        /*003a*/ 	.short	(.L_149 - .L_148)
.L_148:
        /*003c*/ 	.word	0x00000000
        /*0040*/ 	.short	0x0007
        /*0042*/ 	.short	0x0c10
        /*0044*/ 	.byte	0x00, 0xf0, 0x11, 0x00


	//----- nvinfo : EIATTR_KPARAM_INFO
	.align		4
.L_149:
        /*0048*/ 	.byte	0x04, 0x17
        /*004a*/ 	.short	(.L_151 - .L_150)
.L_150:
        /*004c*/ 	.word	0x00000000
        /*0050*/ 	.short	0x0006
        /*0052*/ 	.short	0x0c0c
        /*0054*/ 	.byte	0x00, 0xf0, 0x11, 0x00


	//----- nvinfo : EIATTR_KPARAM_INFO
	.align		4
.L_151:
        /*0058*/ 	.byte	0x04, 0x17
        /*005a*/ 	.short	(.L_153 - .L_152)
.L_152:
        /*005c*/ 	.word	0x00000000
        /*0060*/ 	.short	0x0005
        /*0062*/ 	.short	0x0c08
        /*0064*/ 	.byte	0x00, 0xf0, 0x11, 0x00


	//----- nvinfo : EIATTR_KPARAM_INFO
	.align		4
.L_153:
        /*0068*/ 	.byte	0x04, 0x17
        /*006a*/ 	.short	(.L_155 - .L_154)
.L_154:
        /*006c*/ 	.word	0x00000000
        /*0070*/ 	.short	0x0004
        /*0072*/ 	.short	0x0c00
        /*0074*/ 	.byte	0x00, 0xf0, 0x21, 0x00


	//----- nvinfo : EIATTR_KPARAM_INFO
	.align		4
.L_155:
        /*0078*/ 	.byte	0x04, 0x17
        /*007a*/ 	.short	(.L_157 - .L_156)
.L_156:
        /*007c*/ 	.word	0x00000000
        /*0080*/ 	.short	0x0003
        /*0082*/ 	.short	0x0bf8
        /*0084*/ 	.byte	0x00, 0xf0, 0x05, 0x00


	//----- nvinfo : EIATTR_KPARAM_INFO
	.align		4
.L_157:
        /*0088*/ 	.byte	0x04, 0x17
        /*008a*/ 	.short	(.L_159 - .L_158)
.L_158:
        /*008c*/ 	.word	0x00000000
        /*0090*/ 	.short	0x0002
        /*0092*/ 	.short	0x0010
        /*0094*/ 	.byte	0x00, 0xf0, 0xa1, 0x2f


	//----- nvinfo : EIATTR_KPARAM_INFO
	.align		4
.L_159:
        /*0098*/ 	.byte	0x04, 0x17
        /*009a*/ 	.short	(.L_161 - .L_160)
.L_160:
        /*009c*/ 	.word	0x00000000
        /*00a0*/ 	.short	0x0001
        /*00a2*/ 	.short	0x0008
        /*00a4*/ 	.byte	0x00, 0xf0, 0x21, 0x00


	//----- nvinfo : EIATTR_KPARAM_INFO
	.align		4
.L_161:
        /*00a8*/ 	.byte	0x04, 0x17
        /*00aa*/ 	.short	(.L_163 - .L_162)
.L_162:
        /*00ac*/ 	.word	0x00000000
        /*00b0*/ 	.short	0x0000
        /*00b2*/ 	.short	0x0000
        /*00b4*/ 	.byte	0x00, 0xf0, 0x21, 0x00


	//----- nvinfo : EIATTR_SPARSE_MMA_MASK
	.align		4
.L_163:
        /*00b8*/ 	.byte	0x03, 0x50
        /*00ba*/ 	.short	0x0000


	//----- nvinfo : EIATTR_MAXREG_COUNT
	.align		4
        /*00bc*/ 	.byte	0x03, 0x1b
        /*00be*/ 	.short	0x00ff


	//----- nvinfo : EIATTR_MERCURY_ISA_VERSION
	.align		4
        /*00c0*/ 	.byte	0x03, 0x5f
        /*00c2*/ 	.short	0x0101


	//----- nvinfo : EIATTR_EXIT_INSTR_OFFSETS
	.align		4
        /*00c4*/ 	.byte	0x04, 0x1c
        /*00c6*/ 	.short	(.L_165 - .L_164)


	//   ....[0]....
.L_164:
        /*00c8*/ 	.word	0x000000e0


	//   ....[1]....
        /*00cc*/ 	.word	0x00000e40


	//----- nvinfo : EIATTR_CRS_STACK_SIZE
	.align		4
.L_165:
        /*00d0*/ 	.byte	0x04, 0x1e
        /*00d2*/ 	.short	(.L_167 - .L_166)
.L_166:
        /*00d4*/ 	.word	0x00000000


	//----- nvinfo : EIATTR_CBANK_PARAM_SIZE
	.align		4
.L_167:
        /*00d8*/ 	.byte	0x03, 0x19
        /*00da*/ 	.short	0x0c20


	//----- nvinfo : EIATTR_PARAM_CBANK
	.align		4
        /*00dc*/ 	.byte	0x04, 0x0a
        /*00de*/ 	.short	(.L_169 - .L_168)
	.align		4
.L_168:
        /*00e0*/ 	.word	index@(.nv.constant0._Z25multi_tensor_apply_kernelI18TensorListMetadataILi5EE17LAMBStage1FunctorIN3c104HalfEfS4_EJPfffffffEEvlPViT_T0_DpT1_)
        /*00e4*/ 	.short	0x0210
        /*00e6*/ 	.short	0x0c20


	//----- nvinfo : EIATTR_SW_WAR
	.align		4
.L_169:
        /*00e8*/ 	.byte	0x04, 0x36
        /*00ea*/ 	.short	(.L_171 - .L_170)
.L_170:
        /*00ec*/ 	.word	0x00000008
.L_171:


//--------------------- .nv.info._Z25multi_tensor_apply_kernelI18TensorListMetadataILi5EE17LAMBStage1FunctorIN3c104HalfEffEJPfffffffEEvlPViT_T0_DpT1_ --------------------------
	.section	.nv.info._Z25multi_tensor_apply_kernelI18TensorListMetadataILi5EE17LAMBStage1FunctorIN3c104HalfEffEJPfffffffEEvlPViT_T0_DpT1_,"",@"SHT_CUDA_INFO"
	.sectionflags	@""
	.align	4


	//----- nvinfo : EIATTR_CUDA_API_VERSION
	.align		4
        /*0000*/ 	.byte	0x04, 0x37
        /*0002*/ 	.short	(.L_173 - .L_172)
.L_172:
        /*0004*/ 	.word	0x00000082


	//----- nvinfo : EIATTR_KPARAM_INFO
	.align		4
.L_173:
        /*0008*/ 	.byte	0x04, 0x17
        /*000a*/ 	.short	(.L_175 - .L_174)
.L_174:
        /*000c*/ 	.word	0x00000000
        /*0010*/ 	.short	0x000a
        /*0012*/ 	.short	0x0c1c
        /*0014*/ 	.byte	0x00, 0xf0, 0x11, 0x00


	//----- nvinfo : EIATTR_KPARAM_INFO
	.align		4
.L_175:
        /*0018*/ 	.byte	0x04, 0x17
        /*001a*/ 	.short	(.L_177 - .L_176)
.L_176:
        /*001c*/ 	.word	0x00000000
        /*0020*/ 	.short	0x0009
        /*0022*/ 	.short	0x0c18
        /*0024*/ 	.byte	0x00, 0xf0, 0x11, 0x00


	//----- nvinfo : EIATTR_KPARAM_INFO
	.align		4
.L_177:
        /*0028*/ 	.byte	0x04, 0x17
        /*002a*/ 	.short	(.L_179 - .L_178)
.L_178:
        /*002c*/ 	.word	0x00000000
        /*0030*/ 	.short	0x0008
        /*0032*/ 	.short	0x0c14
        /*0034*/ 	.byte	0x00, 0xf0, 0x11, 0x00


	//----- nvinfo : EIATTR_KPARAM_INFO
	.align		4
.L_179:
        /*0038*/ 	.byte	0x04, 0x17
        /*003a*/ 	.short	(.L_181 - .L_180)
.L_180:
        /*003c*/ 	.word	0x00000000
        /*0040*/ 	.short	0x0007
        /*0042*/ 	.short	0x0c10
        /*0044*/ 	.byte	0x00, 0xf0, 0x11, 0x00


	//----- nvinfo : EIATTR_KPARAM_INFO
	.align		4
.L_181:
        /*0048*/ 	.byte	0x04, 0x17
        /*004a*/ 	.short	(.L_183 - .L_182)
.L_182:
        /*004c*/ 	.word	0x00000000
        /*0050*/ 	.short	0x0006
        /*0052*/ 	.short	0x0c0c
        /*0054*/ 	.byte	0x00, 0xf0, 0x11, 0x00


	//----- nvinfo : EIATTR_KPARAM_INFO
	.align		4
.L_183:
        /*0058*/ 	.byte	0x04, 0x17
        /*005a*/ 	.short	(.L_185 - .L_184)
.L_184:
        /*005c*/ 	.word	0x00000000
        /*0060*/ 	.short	0x0005
        /*0062*/ 	.short	0x0c08
        /*0064*/ 	.byte	0x00, 0xf0, 0x11, 0x00


	//----- nvinfo : EIATTR_KPARAM_INFO
	.align		4
.L_185:
        /*0068*/ 	.byte	0x04, 0x17
        /*006a*/ 	.short	(.L_187 - .L_186)
.L_186:
        /*006c*/ 	.word	0x00000000
        /*0070*/ 	.short	0x0004
        /*0072*/ 	.short	0x0c00
        /*0074*/ 	.byte	0x00, 0xf0, 0x21, 0x00


	//----- nvinfo : EIATTR_KPARAM_INFO
	.align		4
.L_187:
        /*0078*/ 	.byte	0x04, 0x17
        /*007a*/ 	.short	(.L_189 - .L_188)
.L_188:
        /*007c*/ 	.word	0x00000000
        /*0080*/ 	.short	0x0003
        /*0082*/ 	.short	0x0bf8
        /*0084*/ 	.byte	0x00, 0xf0, 0x05, 0x00


	//----- nvinfo : EIATTR_KPARAM_INFO
	.align		4
.L_189:
        /*0088*/ 	.byte	0x04, 0x17
        /*008a*/ 	.short	(.L_191 - .L_190)
.L_190:
        /*008c*/ 	.word	0x00000000
        /*0090*/ 	.short	0x0002
        /*0092*/ 	.short	0x0010
        /*0094*/ 	.byte	0x00, 0xf0, 0xa1, 0x2f


	//----- nvinfo : EIATTR_KPARAM_INFO
	.align		4
.L_191:
        /*0098*/ 	.byte	0x04, 0x17
        /*009a*/ 	.short	(.L_193 - .L_192)
.L_192:
        /*009c*/ 	.word	0x00000000
        /*00a0*/ 	.short	0x0001
        /*00a2*/ 	.short	0x0008
        /*00a4*/ 	.byte	0x00, 0xf0, 0x21, 0x00


	//----- nvinfo : EIATTR_KPARAM_INFO
	.align		4
.L_193:
        /*00a8*/ 	.byte	0x04, 0x17
        /*00aa*/ 	.short	(.L_195 - .L_194)
.L_194:
        /*00ac*/ 	.word	0x00000000
        /*00b0*/ 	.short	0x0000
        /*00b2*/ 	.short	0x0000
        /*00b4*/ 	.byte	0x00, 0xf0, 0x21, 0x00


	//----- nvinfo : EIATTR_SPARSE_MMA_MASK
	.align		4
.L_195:
        /*00b8*/ 	.byte	0x03, 0x50
        /*00ba*/ 	.short	0x0000


	//----- nvinfo : EIATTR_MAXREG_COUNT
	.align		4
        /*00bc*/ 	.byte	0x03, 0x1b
        /*00be*/ 	.short	0x00ff


	//----- nvinfo : EIATTR_MERCURY_ISA_VERSION
	.align		4
        /*00c0*/ 	.byte	0x03, 0x5f
        /*00c2*/ 	.short	0x0101


	//----- nvinfo : EIATTR_EXIT_INSTR_OFFSETS
	.align		4
        /*00c4*/ 	.byte	0x04, 0x1c
        /*00c6*/ 	.short	(.L_197 - .L_196)


	//   ....[0]....
.L_196:
        /*00c8*/ 	.word	0x000000e0


	//   ....[1]....
        /*00cc*/ 	.word	0x00000dd0


	//----- nvinfo : EIATTR_CRS_STACK_SIZE
	.align		4
.L_197:
        /*00d0*/ 	.byte	0x04, 0x1e
        /*00d2*/ 	.short	(.L_199 - .L_198)
.L_198:
        /*00d4*/ 	.word	0x00000000


	//----- nvinfo : EIATTR_CBANK_PARAM_SIZE
	.align		4
.L_199:
        /*00d8*/ 	.byte	0x03, 0x19
        /*00da*/ 	.short	0x0c20


	//----- nvinfo : EIATTR_PARAM_CBANK
	.align		4
        /*00dc*/ 	.byte	0x04, 0x0a
        /*00de*/ 	.short	(.L_201 - .L_200)
	.align		4
.L_200:
        /*00e0*/ 	.word	index@(.nv.constant0._Z25multi_tensor_apply_kernelI18TensorListMetadataILi5EE17LAMBStage1FunctorIN3c104HalfEffEJPfffffffEEvlPViT_T0_DpT1_)
        /*00e4*/ 	.short	0x0210
        /*00e6*/ 	.short	0x0c20


	//----- nvinfo : EIATTR_SW_WAR
	.align		4
.L_201:
        /*00e8*/ 	.byte	0x04, 0x36
        /*00ea*/ 	.short	(.L_203 - .L_202)
.L_202:
        /*00ec*/ 	.word	0x00000008
.L_203:


//--------------------- .nv.info._Z25multi_tensor_apply_kernelI18TensorListMetadataILi5EE17LAMBStage1FunctorIfN3c104HalfES4_EJPfffffffEEvlPViT_T0_DpT1_ --------------------------
	.section	.nv.info._Z25multi_tensor_apply_kernelI18TensorListMetadataILi5EE17LAMBStage1FunctorIfN3c104HalfES4_EJPfffffffEEvlPViT_T0_DpT1_,"",@"SHT_CUDA_INFO"
	.sectionflags	@""
	.align	4


	//----- nvinfo : EIATTR_CUDA_API_VERSION
	.align		4
        /*0000*/ 	.byte	0x04, 0x37
        /*0002*/ 	.short	(.L_205 - .L_204)
.L_204:
        /*0004*/ 	.word	0x00000082


	//----- nvinfo : EIATTR_KPARAM_INFO
	.align		4
.L_205:
        /*0008*/ 	.byte	0x04, 0x17
        /*000a*/ 	.short	(.L_207 - .L_206)
.L_206:
        /*000c*/ 	.word	0x00000000
        /*0010*/ 	.short	0x000a
        /*0012*/ 	.short	0x0c1c
        /*0014*/ 	.byte	0x00, 0xf0, 0x11, 0x00


	//----- nvinfo : EIATTR_KPARAM_INFO
	.align		4
.L_207:
        /*0018*/ 	.byte	0x04, 0x17
        /*001a*/ 	.short	(.L_209 - .L_208)
.L_208:
        /*001c*/ 	.word	0x00000000
        /*0020*/ 	.short	0x0009
        /*0022*/ 	.short	0x0c18
        /*0024*/ 	.byte	0x00, 0xf0, 0x11, 0x00


	//----- nvinfo : EIATTR_KPARAM_INFO
	.align		4
.L_209:
        /*0028*/ 	.byte	0x04, 0x17
        /*002a*/ 	.short	(.L_211 - .L_210)
.L_210:
        /*002c*/ 	.word	0x00000000
        /*0030*/ 	.short	0x0008
        /*0032*/ 	.short	0x0c14
        /*0034*/ 	.byte	0x00, 0xf0, 0x11, 0x00


	//----- nvinfo : EIATTR_KPARAM_INFO
	.align		4
.L_211:
        /*0038*/ 	.byte	0x04, 0x17
        /*003a*/ 	.short	(.L_213 - .L_212)
.L_212:
        /*003c*/ 	.word	0x00000000
        /*0040*/ 	.short	0x0007
        /*0042*/ 	.short	0x0c10
        /*0044*/ 	.byte	0x00, 0xf0, 0x11, 0x00


	//----- nvinfo : EIATTR_KPARAM_INFO
	.align		4
.L_213:
        /*0048*/ 	.byte	0x04, 0x17
        /*004a*/ 	.short	(.L_215 - .L_214)
.L_214:
        /*004c*/ 	.word	0x00000000
        /*0050*/ 	.short	0x0006
        /*0052*/ 	.short	0x0c0c
        /*0054*/ 	.byte	0x00, 0xf0, 0x11, 0x00


	//----- nvinfo : EIATTR_KPARAM_INFO
	.align		4
.L_215:
        /*0058*/ 	.byte	0x04, 0x17
        /*005a*/ 	.short	(.L_217 - .L_216)
.L_216:
        /*005c*/ 	.word	0x00000000
        /*0060*/ 	.short	0x0005
        /*0062*/ 	.short	0x0c08
        /*0064*/ 	.byte	0x00, 0xf0, 0x11, 0x00


	//----- nvinfo : EIATTR_KPARAM_INFO
	.align		4
.L_217:
        /*0068*/ 	.byte	0x04, 0x17
        /*006a*/ 	.short	(.L_219 - .L_218)
.L_218:
        /*006c*/ 	.word	0x00000000
        /*0070*/ 	.short	0x0004
        /*0072*/ 	.short	0x0c00
        /*0074*/ 	.byte	0x00, 0xf0, 0x21, 0x00


	//----- nvinfo : EIATTR_KPARAM_INFO
	.align		4
.L_219:
        /*0078*/ 	.byte	0x04, 0x17
        /*007a*/ 	.short	(.L_221 - .L_220)
.L_220:
        /*007c*/ 	.word	0x00000000
        /*0080*/ 	.short	0x0003
        /*0082*/ 	.short	0x0bf8
        /*0084*/ 	.byte	0x00, 0xf0, 0x05, 0x00


	//----- nvinfo : EIATTR_KPARAM_INFO
	.align		4
.L_221:
        /*0088*/ 	.byte	0x04, 0x17
        /*008a*/ 	.short	(.L_223 - .L_222)
.L_222:
        /*008c*/ 	.word	0x00000000
        /*0090*/ 	.short	0x0002
        /*0092*/ 	.short	0x0010
        /*0094*/ 	.byte	0x00, 0xf0, 0xa1, 0x2f


	//----- nvinfo : EIATTR_KPARAM_INFO
	.align		4
.L_223:
        /*0098*/ 	.byte	0x04, 0x17
        /*009a*/ 	.short	(.L_225 - .L_224)
.L_224:
        /*009c*/ 	.word	0x00000000
        /*00a0*/ 	.short	0x0001
        /*00a2*/ 	.short	0x0008
        /*00a4*/ 	.byte	0x00, 0xf0, 0x21, 0x00


	//----- nvinfo : EIATTR_KPARAM_INFO
	.align		4
.L_225:
        /*00a8*/ 	.byte	0x04, 0x17
        /*00aa*/ 	.short	(.L_227 - .L_226)
.L_226:
        /*00ac*/ 	.word	0x00000000
        /*00b0*/ 	.short	0x0000
        /*00b2*/ 	.short	0x0000
        /*00b4*/ 	.byte	0x00, 0xf0, 0x21, 0x00


	//----- nvinfo : EIATTR_SPARSE_MMA_MASK
	.align		4
.L_227:
        /*00b8*/ 	.byte	0x03, 0x50
        /*00ba*/ 	.short	0x0000


	//----- nvinfo : EIATTR_MAXREG_COUNT
	.align		4
        /*00bc*/ 	.byte	0x03, 0x1b
        /*00be*/ 	.short	0x00ff


	//----- nvinfo : EIATTR_MERCURY_ISA_VERSION
	.align		4
        /*00c0*/ 	.byte	0x03, 0x5f
        /*00c2*/ 	.short	0x0101


	//----- nvinfo : EIATTR_EXIT_INSTR_OFFSETS
	.align		4
        /*00c4*/ 	.byte	0x04, 0x1c
        /*00c6*/ 	.short	(.L_229 - .L_228)


	//   ....[0]....
.L_228:
        /*00c8*/ 	.word	0x000000e0


	//   ....[1]....
        /*00cc*/ 	.word	0x000011f0


	//----- nvinfo : EIATTR_CRS_STACK_SIZE
	.align		4
.L_229:
        /*00d0*/ 	.byte	0x04, 0x1e
        /*00d2*/ 	.short	(.L_231 - .L_230)
.L_230:
        /*00d4*/ 	.word	0x00000000


	//----- nvinfo : EIATTR_CBANK_PARAM_SIZE
	.align		4
.L_231:
        /*00d8*/ 	.byte	0x03, 0x19
        /*00da*/ 	.short	0x0c20


	//----- nvinfo : EIATTR_PARAM_CBANK
	.align		4
        /*00dc*/ 	.byte	0x04, 0x0a
        /*00de*/ 	.short	(.L_233 - .L_232)
	.align		4
.L_232:
        /*00e0*/ 	.word	index@(.nv.constant0._Z25multi_tensor_apply_kernelI18TensorListMetadataILi5EE17LAMBStage1FunctorIfN3c104HalfES4_EJPfffffffEEvlPViT_T0_DpT1_)
        /*00e4*/ 	.short	0x0210
        /*00e6*/ 	.short	0x0c20


	//----- nvinfo : EIATTR_SW_WAR
	.align		4
.L_233:
        /*00e8*/ 	.byte	0x04, 0x36
        /*00ea*/ 	.short	(.L_235 - .L_234)
.L_234:
        /*00ec*/ 	.word	0x00000008
.L_235:


//--------------------- .nv.info._Z25multi_tensor_apply_kernelI18TensorListMetadataILi5EE17LAMBStage1FunctorIfN3c104HalfEfEJPfffffffEEvlPViT_T0_DpT1_ --------------------------
	.section	.nv.info._Z25multi_tensor_apply_kernelI18TensorListMetadataILi5EE17LAMBStage1FunctorIfN3c104HalfEfEJPfffffffEEvlPViT_T0_DpT1_,"",@"SHT_CUDA_INFO"
	.sectionflags	@""
	.align	4


	//----- nvinfo : EIATTR_CUDA_API_VERSION
	.align		4
        /*0000*/ 	.byte	0x04, 0x37
        /*0002*/ 	.short	(.L_237 - .L_236)
.L_236:
        /*0004*/ 	.word	0x00000082


	//----- nvinfo : EIATTR_KPARAM_INFO
	.align		4
.L_237:
        /*0008*/ 	.byte	0x04, 0x17
        /*000a*/ 	.short	(.L_239 - .L_238)
.L_238:
        /*000c*/ 	.word	0x00000000
        /*0010*/ 	.short	0x000a
        /*0012*/ 	.short	0x0c1c
        /*0014*/ 	.byte	0x00, 0xf0, 0x11, 0x00


	//----- nvinfo : EIATTR_KPARAM_INFO
	.align		4
.L_239:
        /*0018*/ 	.byte	0x04, 0x17
        /*001a*/ 	.short	(.L_241 - .L_240)
.L_240:
        /*001c*/ 	.word	0x00000000
        /*0020*/ 	.short	0x0009
        /*0022*/ 	.short	0x0c18
        /*0024*/ 	.byte	0x00, 0xf0, 0x11, 0x00


	//----- nvinfo : EIATTR_KPARAM_INFO
	.align		4
.L_241:
        /*0028*/ 	.byte	0x04, 0x17
        /*002a*/ 	.short	(.L_243 - .L_242)
.L_242:
        /*002c*/ 	.word	0x00000000
        /*0030*/ 	.short	0x0008
        /*0032*/ 	.short	0x0c14
        /*0034*/ 	.byte	0x00, 0xf0, 0x11, 0x00


	//----- nvinfo : EIATTR_KPARAM_INFO
	.align		4
.L_243:
        /*0038*/ 	.byte	0x04, 0x17
        /*003a*/ 	.short	(.L_245 - .L_244)
.L_244:
        /*003c*/ 	.word	0x00000000
        /*0040*/ 	.short	0x0007
        /*0042*/ 	.short	0x0c10
        /*0044*/ 	.byte	0x00, 0xf0, 0x11, 0x00


	//----- nvinfo : EIATTR_KPARAM_INFO
	.align		4
.L_245:
        /*0048*/ 	.byte	0x04, 0x17
        /*004a*/ 	.short	(.L_247 - .L_246)
.L_246:
        /*004c*/ 	.word	0x00000000
        /*0050*/ 	.short	0x0006
        /*0052*/ 	.short	0x0c0c
        /*0054*/ 	.byte	0x00, 0xf0, 0x11, 0x00


	//----- nvinfo : EIATTR_KPARAM_INFO
	.align		4
.L_247:
        /*0058*/ 	.byte	0x04, 0x17
        /*005a*/ 	.short	(.L_249 - .L_248)
.L_248:
        /*005c*/ 	.word	0x00000000
        /*0060*/ 	.short	0x0005
        /*0062*/ 	.short	0x0c08
        /*0064*/ 	.byte	0x00, 0xf0, 0x11, 0x00


	//----- nvinfo : EIATTR_KPARAM_INFO
	.align		4
.L_249:
        /*0068*/ 	.byte	0x04, 0x17
        /*006a*/ 	.short	(.L_251 - .L_250)
.L_250:
        /*006c*/ 	.word	0x00000000
        /*0070*/ 	.short	0x0004
        /*0072*/ 	.short	0x0c00
        /*0074*/ 	.byte	0x00, 0xf0, 0x21, 0x00


	//----- nvinfo : EIATTR_KPARAM_INFO
	.align		4
.L_251:
        /*0078*/ 	.byte	0x04, 0x17
        /*007a*/ 	.short	(.L_253 - .L_252)
.L_252:
        /*007c*/ 	.word	0x00000000
        /*0080*/ 	.short	0x0003
        /*0082*/ 	.short	0x0bf8
        /*0084*/ 	.byte	0x00, 0xf0, 0x05, 0x00


	//----- nvinfo : EIATTR_KPARAM_INFO
	.align		4
.L_253:
        /*0088*/ 	.byte	0x04, 0x17
        /*008a*/ 	.short	(.L_255 - .L_254)
.L_254:
        /*008c*/ 	.word	0x00000000
        /*0090*/ 	.short	0x0002
        /*0092*/ 	.short	0x0010
        /*0094*/ 	.byte	0x00, 0xf0, 0xa1, 0x2f


	//----- nvinfo : EIATTR_KPARAM_INFO
	.align		4
.L_255:
        /*0098*/ 	.byte	0x04, 0x17
        /*009a*/ 	.short	(.L_257 - .L_256)
.L_256:
        /*009c*/ 	.word	0x00000000
        /*00a0*/ 	.short	0x0001
        /*00a2*/ 	.short	0x0008
        /*00a4*/ 	.byte	0x00, 0xf0, 0x21, 0x00


	//----- nvinfo : EIATTR_KPARAM_INFO
	.align		4
.L_257:
        /*00a8*/ 	.byte	0x04, 0x17
        /*00aa*/ 	.short	(.L_259 - .L_258)
.L_258:
        /*00ac*/ 	.word	0x00000000
        /*00b0*/ 	.short	0x0000
        /*00b2*/ 	.short	0x0000
        /*00b4*/ 	.byte	0x00, 0xf0, 0x21, 0x00


	//----- nvinfo : EIATTR_SPARSE_MMA_MASK
	.align		4
.L_259:
        /*00b8*/ 	.byte	0x03, 0x50
        /*00ba*/ 	.short	0x0000


	//----- nvinfo : EIATTR_MAXREG_COUNT
	.align		4
        /*00bc*/ 	.byte	0x03, 0x1b
        /*00be*/ 	.short	0x00ff


	//----- nvinfo : EIATTR_MERCURY_ISA_VERSION
	.align		4
        /*00c0*/ 	.byte	0x03, 0x5f
        /*00c2*/ 	.short	0x0101


	//----- nvinfo : EIATTR_EXIT_INSTR_OFFSETS
	.align		4
        /*00c4*/ 	.byte	0x04, 0x1c
        /*00c6*/ 	.short	(.L_261 - .L_260)


	//   ....[0]....
.L_260:
        /*00c8*/ 	.word	0x000000e0


	//   ....[1]....
        /*00cc*/ 	.word	0x00001270


	//----- nvinfo : EIATTR_CRS_STACK_SIZE
	.align		4
.L_261:
        /*00d0*/ 	.byte	0x04, 0x1e
        /*00d2*/ 	.short	(.L_263 - .L_262)
.L_262:
        /*00d4*/ 	.word	0x00000000


	//----- nvinfo : EIATTR_CBANK_PARAM_SIZE
	.align		4
.L_263:
        /*00d8*/ 	.byte	0x03, 0x19
        /*00da*/ 	.short	0x0c20


	//----- nvinfo : EIATTR_PARAM_CBANK
	.align		4
        /*00dc*/ 	.byte	0x04, 0x0a
        /*00de*/ 	.short	(.L_265 - .L_264)
	.align		4
.L_264:
        /*00e0*/ 	.word	index@(.nv.constant0._Z25multi_tensor_apply_kernelI18TensorListMetadataILi5EE17LAMBStage1FunctorIfN3c104HalfEfEJPfffffffEEvlPViT_T0_DpT1_)
        /*00e4*/ 	.short	0x0210
        /*00e6*/ 	.short	0x0c20


	//----- nvinfo : EIATTR_SW_WAR
	.align		4
.L_265:
        /*00e8*/ 	.byte	0x04, 0x36
        /*00ea*/ 	.short	(.L_267 - .L_266)
.L_266:
        /*00ec*/ 	.word	0x00000008
.L_267:


//--------------------- .nv.info._Z25multi_tensor_apply_kernelI18TensorListMetadataILi5EE17LAMBStage1FunctorIffN3c104HalfEEJPfffffffEEvlPViT_T0_DpT1_ --------------------------
	.section	.nv.info._Z25multi_tensor_apply_kernelI18TensorListMetadataILi5EE17LAMBStage1FunctorIffN3c104HalfEEJPfffffffEEvlPViT_T0_DpT1_,"",@"SHT_CUDA_INFO"
	.sectionflags	@""
	.align	4


	//----- nvinfo : EIATTR_CUDA_API_VERSION
	.align		4
        /*0000*/ 	.byte	0x04, 0x37
        /*0002*/ 	.short	(.L_269 - .L_268)
.L_268:
        /*0004*/ 	.word	0x00000082


	//----- nvinfo : EIATTR_KPARAM_INFO
	.align		4
.L_269:
        /*0008*/ 	.byte	0x04, 0x17
        /*000a*/ 	.short	(.L_271 - .L_270)
.L_270:
        /*000c*/ 	.word	0x00000000
        /*0010*/ 	.short	0x000a
        /*0012*/ 	.short	0x0c1c
        /*0014*/ 	.byte	0x00, 0xf0, 0x11, 0x00


	//----- nvinfo : EIATTR_KPARAM_INFO
	.align		4
.L_271:
        /*0018*/ 	.byte	0x04, 0x17
        /*001a*/ 	.short	(.L_273 - .L_272)
.L_272:
        /*001c*/ 	.word	0x00000000
        /*0020*/ 	.short	0x0009
        /*0022*/ 	.short	0x0c18
        /*0024*/ 	.byte	0x00, 0xf0, 0x11, 0x00


	//----- nvinfo : EIATTR_KPARAM_INFO
	.align		4
.L_273:
        /*0028*/ 	.byte	0x04, 0x17
        /*002a*/ 	.short	(.L_275 - .L_274)
.L_274:
        /*002c*/ 	.word	0x00000000
        /*0030*/ 	.short	0x0008
        /*0032*/ 	.short	0x0c14
        /*0034*/ 	.byte	0x00, 0xf0, 0x11, 0x00


	//----- nvinfo : EIATTR_KPARAM_INFO
	.align		4
.L_275:
        /*0038*/ 	.byte	0x04, 0x17
        /*003a*/ 	.short	(.L_277 - .L_276)
.L_276:
        /*003c*/ 	.word	0x00000000
        /*0040*/ 	.short	0x0007
        /*0042*/ 	.short	0x0c10
        /*0044*/ 	.byte	0x00, 0xf0, 0x11, 0x00


	//----- nvinfo : EIATTR_KPARAM_INFO
	.align		4
.L_277:
        /*0048*/ 	.byte	0x04, 0x17
        /*004a*/ 	.short	(.L_279 - .L_278)
.L_278:
        /*004c*/ 	.word	0x00000000
        /*0050*/ 	.short	0x0006
        /*0052*/ 	.short	0x0c0c
        /*0054*/ 	.byte	0x00, 0xf0, 0x11, 0x00


	//----- nvinfo : EIATTR_KPARAM_INFO
	.align		4
.L_279:
        /*0058*/ 	.byte	0x04, 0x17
        /*005a*/ 	.short	(.L_281 - .L_280)
.L_280:
        /*005c*/ 	.word	0x00000000
        /*0060*/ 	.short	0x0005
        /*0062*/ 	.short	0x0c08
        /*0064*/ 	.byte	0x00, 0xf0, 0x11, 0x00


	//----- nvinfo : EIATTR_KPARAM_INFO
	.align		4
.L_281:
        /*0068*/ 	.byte	0x04, 0x17
        /*006a*/ 	.short	(.L_283 - .L_282)
.L_282:
        /*006c*/ 	.word	0x00000000
        /*0070*/ 	.short	0x0004
        /*0072*/ 	.short	0x0c00
        /*0074*/ 	.byte	0x00, 0xf0, 0x21, 0x00


	//----- nvinfo : EIATTR_KPARAM_INFO
	.align		4
.L_283:
        /*0078*/ 	.byte	0x04, 0x17
        /*007a*/ 	.short	(.L_285 - .L_284)
.L_284:
        /*007c*/ 	.word	0x00000000
        /*0080*/ 	.short	0x0003
        /*0082*/ 	.short	0x0bf8
        /*0084*/ 	.byte	0x00, 0xf0, 0x05, 0x00


	//----- nvinfo : EIATTR_KPARAM_INFO
	.align		4
.L_285:
        /*0088*/ 	.byte	0x04, 0x17
        /*008a*/ 	.short	(.L_287 - .L_286)
.L_286:
        /*008c*/ 	.word	0x00000000
        /*0090*/ 	.short	0x0002
        /*0092*/ 	.short	0x0010
        /*0094*/ 	.byte	0x00, 0xf0, 0xa1, 0x2f


	//----- nvinfo : EIATTR_KPARAM_INFO
	.align		4
.L_287:
        /*0098*/ 	.byte	0x04, 0x17
        /*009a*/ 	.short	(.L_289 - .L_288)
.L_288:
        /*009c*/ 	.word	0x00000000
        /*00a0*/ 	.short	0x0001
        /*00a2*/ 	.short	0x0008
        /*00a4*/ 	.byte	0x00, 0xf0, 0x21, 0x00


	//----- nvinfo : EIATTR_KPARAM_INFO
	.align		4
.L_289:
        /*00a8*/ 	.byte	0x04, 0x17
        /*00aa*/ 	.short	(.L_291 - .L_290)
.L_290:
        /*00ac*/ 	.word	0x00000000
        /*00b0*/ 	.short	0x0000
        /*00b2*/ 	.short	0x0000
        /*00b4*/ 	.byte	0x00, 0xf0, 0x21, 0x00


	//----- nvinfo : EIATTR_SPARSE_MMA_MASK
	.align		4
.L_291:
        /*00b8*/ 	.byte	0x03, 0x50
        /*00ba*/ 	.short	0x0000


	//----- nvinfo : EIATTR_MAXREG_COUNT
	.align		4
        /*00bc*/ 	.byte	0x03, 0x1b
        /*00be*/ 	.short	0x00ff


	//----- nvinfo : EIATTR_MERCURY_ISA_VERSION
	.align		4
        /*00c0*/ 	.byte	0x03, 0x5f
        /*00c2*/ 	.short	0x0101


	//----- nvinfo : EIATTR_EXIT_INSTR_OFFSETS
	.align		4
        /*00c4*/ 	.byte	0x04, 0x1c
        /*00c6*/ 	.short	(.L_293 - .L_292)


	//   ....[0]....
.L_292:
        /*00c8*/ 	.word	0x000000e0


	//   ....[1]....
        /*00cc*/ 	.word	0x00000db0


	//----- nvinfo : EIATTR_CRS_STACK_SIZE
	.align		4
.L_293:
        /*00d0*/ 	.byte	0x04, 0x1e
        /*00d2*/ 	.short	(.L_295 - .L_294)
.L_294:
        /*00d4*/ 	.word	0x00000000


	//----- nvinfo : EIATTR_CBANK_PARAM_SIZE
	.align		4
.L_295:
        /*00d8*/ 	.byte	0x03, 0x19
        /*00da*/ 	.short	0x0c20


	//----- nvinfo : EIATTR_PARAM_CBANK
	.align		4
        /*00dc*/ 	.byte	0x04, 0x0a
        /*00de*/ 	.short	(.L_297 - .L_296)
	.align		4
.L_296:
        /*00e0*/ 	.word	index@(.nv.constant0._Z25multi_tensor_apply_kernelI18TensorListMetadataILi5EE17LAMBStage1FunctorIffN3c104HalfEEJPfffffffEEvlPViT_T0_DpT1_)
        /*00e4*/ 	.short	0x0210
        /*00e6*/ 	.short	0x0c20


	//----- nvinfo : EIATTR_SW_WAR
	.align		4
.L_297:
        /*00e8*/ 	.byte	0x04, 0x36
        /*00ea*/ 	.short	(.L_299 - .L_298)
.L_298:
        /*00ec*/ 	.word	0x00000008
.L_299:


//--------------------- .nv.info._Z25multi_tensor_apply_kernelI18TensorListMetadataILi5EE17LAMBStage1FunctorIfffEJPfffffffEEvlPViT_T0_DpT1_ --------------------------
	.section	.nv.info._Z25multi_tensor_apply_kernelI18TensorListMetadataILi5EE17LAMBStage1FunctorIfffEJPfffffffEEvlPViT_T0_DpT1_,"",@"SHT_CUDA_INFO"
	.sectionflags	@""
	.align	4


	//----- nvinfo : EIATTR_CUDA_API_VERSION
	.align		4
        /*0000*/ 	.byte	0x04, 0x37
        /*0002*/ 	.short	(.L_301 - .L_300)
.L_300:
        /*0004*/ 	.word	0x00000082


	//----- nvinfo : EIATTR_KPARAM_INFO
	.align		4
.L_301:
        /*0008*/ 	.byte	0x04, 0x17
        /*000a*/ 	.short	(.L_303 - .L_302)
.L_302:
        /*000c*/ 	.word	0x00000000
        /*0010*/ 	.short	0x000a
        /*0012*/ 	.short	0x0c1c
        /*0014*/ 	.byte	0x00, 0xf0, 0x11, 0x00


	//----- nvinfo : EIATTR_KPARAM_INFO
	.align		4
.L_303:
        /*0018*/ 	.byte	0x04, 0x17
        /*001a*/ 	.short	(.L_305 - .L_304)
.L_304:
        /*001c*/ 	.word	0x00000000
        /*0020*/ 	.short	0x0009
        /*0022*/ 	.short	0x0c18
        /*0024*/ 	.byte	0x00, 0xf0, 0x11, 0x00


	//----- nvinfo : EIATTR_KPARAM_INFO
	.align		4
.L_305:
        /*0028*/ 	.byte	0x04, 0x17
        /*002a*/ 	.short	(.L_307 - .L_306)
.L_306:
        /*002c*/ 	.word	0x00000000
        /*0030*/ 	.short	0x0008
        /*0032*/ 	.short	0x0c14
        /*0034*/ 	.byte	0x00, 0xf0, 0x11, 0x00


	//----- nvinfo : EIATTR_KPARAM_INFO
	.align		4
.L_307:
        /*0038*/ 	.byte	0x04, 0x17
        /*003a*/ 	.short	(.L_309 - .L_308)
.L_308:
        /*003c*/ 	.word	0x00000000
        /*0040*/ 	.short	0x0007
        /*0042*/ 	.short	0x0c10
        /*0044*/ 	.byte	0x00, 0xf0, 0x11, 0x00


	//----- nvinfo : EIATTR_KPARAM_INFO
	.align		4
.L_309:
        /*0048*/ 	.byte	0x04, 0x17
        /*004a*/ 	.short	(.L_311 - .L_310)
.L_310:
        /*004c*/ 	.word	0x00000000
        /*0050*/ 	.short	0x0006
        /*0052*/ 	.short	0x0c0c
        /*0054*/ 	.byte	0x00, 0xf0, 0x11, 0x00


	//----- nvinfo : EIATTR_KPARAM_INFO
	.align		4
.L_311:
        /*0058*/ 	.byte	0x04, 0x17
        /*005a*/ 	.short	(.L_313 - .L_312)
.L_312:
        /*005c*/ 	.word	0x00000000
        /*0060*/ 	.short	0x0005
        /*0062*/ 	.short	0x0c08
        /*0064*/ 	.byte	0x00, 0xf0, 0x11, 0x00


	//----- nvinfo : EIATTR_KPARAM_INFO
	.align		4
.L_313:
        /*0068*/ 	.byte	0x04, 0x17
        /*006a*/ 	.short	(.L_315 - .L_314)
.L_314:
        /*006c*/ 	.word	0x00000000
        /*0070*/ 	.short	0x0004
        /*0072*/ 	.short	0x0c00
        /*0074*/ 	.byte	0x00, 0xf0, 0x21, 0x00


	//----- nvinfo : EIATTR_KPARAM_INFO
	.align		4
.L_315:
        /*0078*/ 	.byte	0x04, 0x17
        /*007a*/ 	.short	(.L_317 - .L_316)
.L_316:
        /*007c*/ 	.word	0x00000000
        /*0080*/ 	.short	0x0003
        /*0082*/ 	.short	0x0bf8
        /*0084*/ 	.byte	0x00, 0xf0, 0x05, 0x00


	//----- nvinfo : EIATTR_KPARAM_INFO
	.align		4
.L_317:
        /*0088*/ 	.byte	0x04, 0x17
        /*008a*/ 	.short	(.L_319 - .L_318)
.L_318:
        /*008c*/ 	.word	0x00000000
        /*0090*/ 	.short	0x0002
        /*0092*/ 	.short	0x0010
        /*0094*/ 	.byte	0x00, 0xf0, 0xa1, 0x2f


	//----- nvinfo : EIATTR_KPARAM_INFO
	.align		4
.L_319:
        /*0098*/ 	.byte	0x04, 0x17
        /*009a*/ 	.short	(.L_321 - .L_320)
.L_320:
        /*009c*/ 	.word	0x00000000
        /*00a0*/ 	.short	0x0001
        /*00a2*/ 	.short	0x0008
        /*00a4*/ 	.byte	0x00, 0xf0, 0x21, 0x00


	//----- nvinfo : EIATTR_KPARAM_INFO
	.align		4
.L_321:
        /*00a8*/ 	.byte	0x04, 0x17
        /*00aa*/ 	.short	(.L_323 - .L_322)
.L_322:
        /*00ac*/ 	.word	0x00000000
        /*00b0*/ 	.short	0x0000
        /*00b2*/ 	.short	0x0000
        /*00b4*/ 	.byte	0x00, 0xf0, 0x21, 0x00


	//----- nvinfo : EIATTR_SPARSE_MMA_MASK
	.align		4
.L_323:
        /*00b8*/ 	.byte	0x03, 0x50
        /*00ba*/ 	.short	0x0000


	//----- nvinfo : EIATTR_MAXREG_COUNT
	.align		4
        /*00bc*/ 	.byte	0x03, 0x1b
        /*00be*/ 	.short	0x00ff


	//----- nvinfo : EIATTR_MERCURY_ISA_VERSION
	.align		4
        /*00c0*/ 	.byte	0x03, 0x5f
        /*00c2*/ 	.short	0x0101


	//----- nvinfo : EIATTR_EXIT_INSTR_OFFSETS
	.align		4
        /*00c4*/ 	.byte	0x04, 0x1c
        /*00c6*/ 	.short	(.L_325 - .L_324)


	//   ....[0]....
.L_324:
        /*00c8*/ 	.word	0x000000e0


	//   ....[1]....
        /*00cc*/ 	.word	0x00000d10


	//----- nvinfo : EIATTR_CRS_STACK_SIZE
	.align		4
.L_325:
        /*00d0*/ 	.byte	0x04, 0x1e
        /*00d2*/ 	.short	(.L_327 - .L_326)
.L_326:
        /*00d4*/ 	.word	0x00000000


	//----- nvinfo : EIATTR_CBANK_PARAM_SIZE
	.align		4
.L_327:
        /*00d8*/ 	.byte	0x03, 0x19
        /*00da*/ 	.short	0x0c20


	//----- nvinfo : EIATTR_PARAM_CBANK
	.align		4
        /*00dc*/ 	.byte	0x04, 0x0a
        /*00de*/ 	.short	(.L_329 - .L_328)
	.align		4
.L_328:
        /*00e0*/ 	.word	index@(.nv.constant0._Z25multi_tensor_apply_kernelI18TensorListMetadataILi5EE17LAMBStage1FunctorIfffEJPfffffffEEvlPViT_T0_DpT1_)
        /*00e4*/ 	.short	0x0210
        /*00e6*/ 	.short	0x0c20


	//----- nvinfo : EIATTR_SW_WAR
	.align		4
.L_329:
        /*00e8*/ 	.byte	0x04, 0x36
        /*00ea*/ 	.short	(.L_331 - .L_330)
.L_330:
        /*00ec*/ 	.word	0x00000008
.L_331:


//--------------------- .nv.callgraph             --------------------------
	.section	.nv.callgraph,"",@"SHT_CUDA_CALLGRAPH"
	.align	4
	.sectionentsize	8
	.align		4
        /*0000*/ 	.word	0x00000000
	.align		4
        /*0004*/ 	.word	0xffffffff
	.align		4
        /*0008*/ 	.word	0x00000000
	.align		4
        /*000c*/ 	.word	0xfffffffe
	.align		4
        /*0010*/ 	.word	0x00000000
	.align		4
        /*0014*/ 	.word	0xfffffffd
	.align		4
        /*0018*/ 	.word	0x00000000
	.align		4
        /*001c*/ 	.word	0xfffffffc


//--------------------- .nv.constant4             --------------------------
	.section	.nv.constant4,"a",@progbits
	.align	8
	.align		8
.nv.constant4:
        /*0000*/ 	.dword	_ZN59_INTERNAL_a5eadf6a_28_multi_tensor_lamb_stage_1_cu_27039d214cuda3std3__45__cpo5beginE
	.align		8
        /*0008*/ 	.dword	_ZN59_INTERNAL_a5eadf6a_28_multi_tensor_lamb_stage_1_cu_27039d214cuda3std3__45__cpo3endE
	.align		8
        /*0010*/ 	.dword	_ZN59_INTERNAL_a5eadf6a_28_multi_tensor_lamb_stage_1_cu_27039d214cuda3std3__45__cpo6cbeginE
	.align		8
        /*0018*/ 	.dword	_ZN59_INTERNAL_a5eadf6a_28_multi_tensor_lamb_stage_1_cu_27039d214cuda3std3__45__cpo4cendE
	.align		8
        /*0020*/ 	.dword	_ZN59_INTERNAL_a5eadf6a_28_multi_tensor_lamb_stage_1_cu_27039d214cuda3std3__45__cpo6rbeginE
	.align		8
        /*0028*/ 	.dword	_ZN59_INTERNAL_a5eadf6a_28_multi_tensor_lamb_stage_1_cu_27039d214cuda3std3__45__cpo4rendE
	.align		8
        /*0030*/ 	.dword	_ZN59_INTERNAL_a5eadf6a_28_multi_tensor_lamb_stage_1_cu_27039d214cuda3std3__45__cpo7crbeginE
	.align		8
        /*0038*/ 	.dword	_ZN59_INTERNAL_a5eadf6a_28_multi_tensor_lamb_stage_1_cu_27039d214cuda3std3__45__cpo5crendE
	.align		8
        /*0040*/ 	.dword	_ZN59_INTERNAL_a5eadf6a_28_multi_tensor_lamb_stage_1_cu_27039d214cuda3std3__461_GLOBAL__N__a5eadf6a_28_multi_tensor_lamb_stage_1_cu_27039d216ignoreE
	.align		8
        /*0048*/ 	.dword	_ZN59_INTERNAL_a5eadf6a_28_multi_tensor_lamb_stage_1_cu_27039d214cuda3std3__419piecewise_constructE
	.align		8
        /*0050*/ 	.dword	_ZN59_INTERNAL_a5eadf6a_28_multi_tensor_lamb_stage_1_cu_27039d214cuda3std3__48in_placeE
	.align		8
        /*0058*/ 	.dword	_ZN59_INTERNAL_a5eadf6a_28_multi_tensor_lamb_stage_1_cu_27039d214cuda3std3__420unreachable_sentinelE
	.align		8
        /*0060*/ 	.dword	_ZN59_INTERNAL_a5eadf6a_28_multi_tensor_lamb_stage_1_cu_27039d214cuda3std6ranges3__45__cpo4swapE
	.align		8
        /*0068*/ 	.dword	_ZN59_INTERNAL_a5eadf6a_28_multi_tensor_lamb_stage_1_cu_27039d214cuda3std6ranges3__45__cpo9iter_moveE
	.align		8
        /*0070*/ 	.dword	_ZN59_INTERNAL_a5eadf6a_28_multi_tensor_lamb_stage_1_cu_27039d214cuda3std6ranges3__45__cpo5beginE
	.align		8
        /*0078*/ 	.dword	_ZN59_INTERNAL_a5eadf6a_28_multi_tensor_lamb_stage_1_cu_27039d214cuda3std6ranges3__45__cpo3endE
	.align		8
        /*0080*/ 	.dword	_ZN59_INTERNAL_a5eadf6a_28_multi_tensor_lamb_stage_1_cu_27039d214cuda3std6ranges3__45__cpo6cbeginE
	.align		8
        /*0088*/ 	.dword	_ZN59_INTERNAL_a5eadf6a_28_multi_tensor_lamb_stage_1_cu_27039d214cuda3std6ranges3__45__cpo4cendE
	.align		8
        /*0090*/ 	.dword	_ZN59_INTERNAL_a5eadf6a_28_multi_tensor_lamb_stage_1_cu_27039d214cuda3std6ranges3__45__cpo7advanceE
	.align		8
        /*0098*/ 	.dword	_ZN59_INTERNAL_a5eadf6a_28_multi_tensor_lamb_stage_1_cu_27039d214cuda3std6ranges3__45__cpo9iter_swapE
	.align		8
        /*00a0*/ 	.dword	_ZN59_INTERNAL_a5eadf6a_28_multi_tensor_lamb_stage_1_cu_27039d214cuda3std6ranges3__45__cpo4nextE
	.align		8
        /*00a8*/ 	.dword	_ZN59_INTERNAL_a5eadf6a_28_multi_tensor_lamb_stage_1_cu_27039d214cuda3std6ranges3__45__cpo4prevE
	.align		8
        /*00b0*/ 	.dword	_ZN59_INTERNAL_a5eadf6a_28_multi_tensor_lamb_stage_1_cu_27039d214cuda3std6ranges3__45__cpo4dataE
	.align		8
        /*00b8*/ 	.dword	_ZN59_INTERNAL_a5eadf6a_28_multi_tensor_lamb_stage_1_cu_27039d214cuda3std6ranges3__45__cpo5cdataE
	.align		8
        /*00c0*/ 	.dword	_ZN59_INTERNAL_a5eadf6a_28_multi_tensor_lamb_stage_1_cu_27039d214cuda3std6ranges3__45__cpo4sizeE
	.align		8
        /*00c8*/ 	.dword	_ZN59_INTERNAL_a5eadf6a_28_multi_tensor_lamb_stage_1_cu_27039d214cuda3std6ranges3__45__cpo5ssizeE
	.align		8
        /*00d0*/ 	.dword	_ZN59_INTERNAL_a5eadf6a_28_multi_tensor_lamb_stage_1_cu_27039d214cuda3std6ranges3__45__cpo8distanceE
	.align		8
        /*00d8*/ 	.dword	_ZN59_INTERNAL_a5eadf6a_28_multi_tensor_lamb_stage_1_cu_27039d216thrust23THRUST_300001_SM_900_NS6system6detail10sequential3seqE


//--------------------- .text._Z25multi_tensor_apply_kernelI18TensorListMetadataILi5EE17LAMBStage1FunctorIN3c104HalfES4_S4_EJPfffffffEEvlPViT_T0_DpT1_ --------------------------
	.section	.text._Z25multi_tensor_apply_kernelI18TensorListMetadataILi5EE17LAMBStage1FunctorIN3c104HalfES4_S4_EJPfffffffEEvlPViT_T0_DpT1_,"ax",@progbits
	.align	128
        .global         _Z25multi_tensor_apply_kernelI18TensorListMetadataILi5EE17LAMBStage1FunctorIN3c104HalfES4_S4_EJPfffffffEEvlPViT_T0_DpT1_
        .type           _Z25multi_tensor_apply_kernelI18TensorListMetadataILi5EE17LAMBStage1FunctorIN3c104HalfES4_S4_EJPfffffffEEvlPViT_T0_DpT1_,@function
        .size           _Z25multi_tensor_apply_kernelI18TensorListMetadataILi5EE17LAMBStage1FunctorIN3c104HalfES4_S4_EJPfffffffEEvlPViT_T0_DpT1_,(.L_x_32 - _Z25multi_tensor_apply_kernelI18TensorListMetadataILi5EE17LAMBStage1FunctorIN3c104HalfES4_S4_EJPfffffffEEvlPViT_T0_DpT1_)
        .other          _Z25multi_tensor_apply_kernelI18TensorListMetadataILi5EE17LAMBStage1FunctorIN3c104HalfES4_S4_EJPfffffffEEvlPViT_T0_DpT1_,@"STO_CUDA_ENTRY STV_DEFAULT"
_Z25multi_tensor_apply_kernelI18TensorListMetadataILi5EE17LAMBStage1FunctorIN3c104HalfES4_S4_EJPfffffffEEvlPViT_T0_DpT1_:
.text._Z25multi_tensor_apply_kernelI18TensorListMetadataILi5EE17LAMBStage1FunctorIN3c104HalfES4_S4_EJPfffffffEEvlPViT_T0_DpT1_:
[----:B------:R-:W-:Y:S08]  /*0000*/  LDC R1, c[0x0][0x28] ;  /* 0x00000a00ff017b82 */ /* 0x000ff00000000800 */
[----:B------:R-:W0:Y:S01]  /*0010*/  S2UR UR4, SR_CTAID.X ;  /* 0x00000000000479c3 */ /* 0x000e220000002500 */
[----:B------:R-:W-:-:S07]  /*0020*/  UMOV UR6, 0x10 ;  /* 0x0000001000067882 */ /* 0x000fce0000000000 */
[----:B------:R-:W1:Y:S08]  /*0030*/  LDC R2, c[0x0][0x210] ;  /* 0x00008400ff027b82 */ /* 0x000e700000000800 */
[----:B------:R-:W2:Y:S01]  /*0040*/  LDC R3, c[0x0][0xe00] ;  /* 0x00038000ff037b82 */ /* 0x000ea20000000800 */
[----:B0-----:R-:W-:-:S03]  /*0050*/  ULEA UR5, UR4, UR6, 0x2 ;  /* 0x0000000604057291 */ /* 0x001fc6000f8e103f */
[----:B------:R-:W-:Y:S02]  /*0060*/  ULDC.U8 UR4, c[0x0][UR4+0x7c0] ;  /* 0x0001f00004047abb */ /* 0x000fe40008000000 */
[----:B------:R-:W-:Y:S01]  /*0070*/  ULEA UR6, UR4, UR6, 0x3 ;  /* 0x0000000604067291 */ /* 0x000fe2000f8e183f */
[----:B-1----:R-:W-:-:S06]  /*0080*/  ISETP.GE.AND P0, PT, R2, 0x1, PT ;  /* 0x000000010200780c */ /* 0x002fcc0003f06270 */
[----:B------:R-:W-:Y:S02]  /*0090*/  ULDC UR5, c[0x0][UR5+0x8f0] ;  /* 0x00023c0005057abb */ /* 0x000fe40008000800 */
[----:B------:R-:W-:-:S03]  /*00a0*/  IMAD R0, R2, UR5, RZ ;  /* 0x0000000502007c24 */ /* 0x000fc6000f8e02ff */
[----:B------:R-:W-:Y:S02]  /*00b0*/  ULDC UR5, c[0x0][UR6+0x6c0] ;  /* 0x0001b00006057abb */ /* 0x000fe40008000800 */
[----:B------:R-:W-:-:S04]  /*00c0*/  IADD3 R2, -R0, UR5, RZ ;  /* 0x0000000500027c10 */ /* 0x000fc8000fffe1ff */
[----:B------:R-:W-:-:S13]  /*00d0*/  ISETP.LT.OR P0, PT, R2, 0x1, !P0 ;  /* 0x000000010200780c */ /* 0x000fda0004701670 */
[----:B--2---:R-:W-:Y:S05]  /*00e0*/  @P0 EXIT ;  /* 0x000000000000094d */ /* 0x004fea0003800000 */
[----:B------:R-:W0:Y:S01]  /*00f0*/  LDC.64 R8, c[0x0][0xe10] ;  /* 0x00038400ff087b82 */ /* 0x000e220000000a00 */
[----:B------:R-:W-:Y:S01]  /*0100*/  VIADD R3, R3, UR4 ;  /* 0x0000000403037c36 */ /* 0x000fe20008000000 */
[----:B------:R-:W-:-:S06]  /*0110*/  ULDC.64 UR16, c[0x0][0x208] ;  /* 0x0000820000107ab9 */ /* 0x000fcc0000000a00 */
[----:B------:R-:W1:Y:S01]  /*0120*/  LDC.64 R6, c[0x0][0xe18] ;  /* 0x00038600ff067b82 */ /* 0x000e620000000a00 */
[----:B------:R-:W2:Y:S01]  /*0130*/  S2R R4, SR_TID.X ;  /* 0x0000000000047919 */ /* 0x000ea20000002100 */
[----:B------:R-:W-:Y:S01]  /*0140*/  ULDC.64 UR8, c[0x0][UR6+0x210] ;  /* 0x0000840006087abb */ /* 0x000fe20008000a00 */
[----:B------:R-:W-:Y:S01]  /*0150*/  ULDC.64 UR10, c[0x0][UR6+0x300] ;  /* 0x0000c000060a7abb */ /* 0x000fe20008000a00 */
[----:B------:R-:W-:Y:S01]  /*0160*/  ULDC.64 UR12, c[0x0][UR6+0x3f0] ;  /* 0x0000fc00060c7abb */ /* 0x000fe20008000a00 */
[----:B------:R-:W-:Y:S01]  /*0170*/  ULDC.64 UR14, c[0x0][UR6+0x4e0] ;  /* 0x00013800060e7abb */ /* 0x000fe20008000a00 */
[----:B------:R-:W-:Y:S01]  /*0180*/  ULDC UR5, c[0x0][0x0] ;  /* 0x0000000000057ab9 */ /* 0x000fe20000000800 */
[----:B------:R-:W-:Y:S01]  /*0190*/  ULDC.64 UR22, c[0x0][0xe18] ;  /* 0x0003860000167ab9 */ /* 0x000fe20000000a00 */
[----:B------:R-:W-:Y:S01]  /*01a0*/  ULDC.64 UR20, c[0x0][0xe28] ;  /* 0x00038a0000147ab9 */ /* 0x000fe20000000a00 */
[----:B------:R-:W-:Y:S01]  /*01b0*/  ULDC.64 UR18, c[0x0][0xe20] ;  /* 0x0003880000127ab9 */ /* 0x000fe20000000a00 */
[----:B0-----:R-:W-:-:S05]  /*01c0*/  IMAD.WIDE R8, R3, 0x4, R8 ;  /* 0x0000000403087825 */ /* 0x001fca00078e0208 */
[----:B------:R0:W5:Y:S01]  /*01d0*/  LDG.E R3, desc[UR16][R8.64] ;  /* 0x0000001008037981 */ /* 0x000162000c1e1900 */
[----:B------:R-:W-:Y:S01]  /*01e0*/  ULDC.64 UR6, c[0x0][UR6+0x5d0] ;  /* 0x0001740006067abb */ /* 0x000fe20008000a00 */
[----:B------:R-:W-:Y:S01]  /*01f0*/  UMOV UR4, URZ ;  /* 0x0000003f00047c82 */ /* 0x000fe20008000000 */
[----:B-1----:R-:W-:Y:S01]  /*0200*/  FADD.FTZ R5, -R6, 1 ;  /* 0x3f80000006057421 */ /* 0x002fe20000010100 */
[----:B------:R-:W-:Y:S01]  /*0210*/  FADD.FTZ R6, -R7, 1 ;  /* 0x3f80000007067421 */ /* 0x000fe20000010100 */
[----:B--2---:R-:W-:-:S07]  /*0220*/  SHF.R.S32.HI R7, RZ, 0x1f, R0 ;  /* 0x0000001fff077819 */ /* 0x004fce0000011400 */
.L_x_2:
[----:B0-----:R-:W0:Y:S01]  /*0230*/  LDC R8, c[0x0][0x210] ;  /* 0x00008400ff087b82 */ /* 0x001e220000000800 */
[----:B-1----:R-:W-:-:S05]  /*0240*/  VIADD R13, R4, UR4 ;  /* 0x00000004040d7c36 */ /* 0x002fca0008000000 */
[----:B------:R-:W-:-:S04]  /*0250*/  IADD3 R42, P0, R0, R13, RZ ;  /* 0x0000000d002a7210 */ /* 0x000fc80007f1e0ff */
[----:B------:R-:W-:Y:S01]  /*0260*/  LEA.HI.X.SX32 R9, R13, R7, 0x1, P0 ;  /* 0x000000070d097211 */ /* 0x000fe200000f0eff */
[----:B------:R-:W-:-:S03]  /*0270*/  IMAD.SHL.U32 R44, R42, 0x2, RZ ;  /* 0x000000022a2c7824 */ /* 0x000fc600078e00ff */
[----:B------:R-:W-:Y:S02]  /*0280*/  SHF.L.U64.HI R42, R42, 0x1, R9 ;  /* 0x000000012a2a7819 */ /* 0x000fe40000010209 */
[----:B0-----:R-:W-:-:S04]  /*0290*/  ISETP.GE.AND P2, PT, R13, R8, PT ;  /* 0x000000080d00720c */ /* 0x001fc80003f46270 */
[----:B------:R-:W-:-:S13]  /*02a0*/  ISETP.LT.AND P2, PT, R13, R2, !P2 ;  /* 0x000000020d00720c */ /* 0x000fda0005741270 */
[----:B------:R-:W-:Y:S02]  /*02b0*/  @P2 IADD3 R10, P0, R44, UR8, RZ ;  /* 0x000000082c0a2c10 */ /* 0x000fe4000ff1e0ff */
[----:B------:R-:W-:Y:S02]  /*02c0*/  @!P2 PRMT R28, RZ, 0x7610, R28 ;  /* 0x00007610ff1ca816 */ /* 0x000fe4000000001c */
[----:B------:R-:W-:-:S05]  /*02d0*/  @P2 IADD3.X R11, R42, UR9, RZ, P0, !PT ;  /* 0x000000092a0b2c10 */ /* 0x000fca00087fe4ff */
[----:B------:R0:W2:Y:S01]  /*02e0*/  @P2 LDG.E.U16 R28, desc[UR16][R10.64] ;  /* 0x000000100a1c2981 */ /* 0x0000a2000c1e1500 */
[C---:B------:R-:W-:Y:S02]  /*02f0*/  IADD3 R18, P0, R44.reuse, UR12, RZ ;  /* 0x0000000c2c127c10 */ /* 0x040fe4000ff1e0ff */
[----:B------:R-:W-:Y:S02]  /*0300*/  IADD3 R20, P1, R44, UR14, RZ ;  /* 0x0000000e2c147c10 */ /* 0x000fe4000ff3e0ff */
[----:B------:R-:W-:Y:S02]  /*0310*/  @!P2 PRMT R16, RZ, 0x7610, R16 ;  /* 0x00007610ff10a816 */ /* 0x000fe40000000010 */
[----:B------:R-:W-:Y:S02]  /*0320*/  @!P2 PRMT R12, RZ, 0x7610, R12 ;  /* 0x00007610ff0ca816 */ /* 0x000fe4000000000c */
[C---:B------:R-:W-:Y:S02]  /*0330*/  IADD3.X R19, R42.reuse, UR13, RZ, P0, !PT ;  /* 0x0000000d2a137c10 */ /* 0x040fe400087fe4ff */
[----:B------:R-:W-:-:S03]  /*0340*/  IADD3.X R21, R42, UR15, RZ, P1, !PT ;  /* 0x0000000f2a157c10 */ /* 0x000fc60008ffe4ff */
[----:B------:R-:W3:Y:S04]  /*0350*/  @P2 LDG.E.U16 R16, desc[UR16][R18.64] ;  /* 0x0000001012102981 */ /* 0x000ee8000c1e1500 */
[----:B------:R-:W4:Y:S01]  /*0360*/  @P2 LDG.E.U16 R12, desc[UR16][R20.64] ;  /* 0x00000010140c2981 */ /* 0x000f22000c1e1500 */
[----:B------:R-:W-:-:S04]  /*0370*/  VIADD R13, R13, UR5 ;  /* 0x000000050d0d7c36 */ /* 0x000fc80008000000 */
[C---:B------:R-:W-:Y:S01]  /*0380*/  VIADD R17, R13.reuse, UR5 ;  /* 0x000000050d117c36 */ /* 0x040fe20008000000 */
[C---:B------:R-:W-:Y:S02]  /*0390*/  IADD3 R35, P0, R0.reuse, R13, RZ ;  /* 0x0000000d00237210 */ /* 0x040fe40007f1e0ff */
[-C--:B------:R-:W-:Y:S01]  /*03a0*/  ISETP.GE.AND P1, PT, R13, R8.reuse, PT ;  /* 0x000000080d00720c */ /* 0x080fe20003f26270 */
[----:B------:R-:W-:Y:S01]  /*03b0*/  VIADD R9, R17, UR5 ;  /* 0x0000000511097c36 */ /* 0x000fe20008000000 */
[----:B0-----:R-:W-:Y:S02]  /*03c0*/  LEA.HI.X.SX32 R10, R13, R7, 0x1, P0 ;  /* 0x000000070d0a7211 */ /* 0x001fe400000f0eff */
[-C--:B------:R-:W-:Y:S02]  /*03d0*/  ISETP.GE.AND P0, PT, R17, R8.reuse, PT ;  /* 0x000000081100720c */ /* 0x080fe40003f06270 */
[----:B------:R-:W-:Y:S02]  /*03e0*/  IADD3 R32, P6, R0, R17, RZ ;  /* 0x0000001100207210 */ /* 0x000fe40007fde0ff */
[----:B------:R-:W-:-:S02]  /*03f0*/  ISETP.GE.AND P3, PT, R9, R8, PT ;  /* 0x000000080900720c */ /* 0x000fc40003f66270 */
[-C--:B------:R-:W-:Y:S02]  /*0400*/  ISETP.LT.AND P0, PT, R17, R2.reuse, !P0 ;  /* 0x000000021100720c */ /* 0x080fe40004701270 */
[-C--:B------:R-:W-:Y:S02]  /*0410*/  ISETP.LT.AND P1, PT, R13, R2.reuse, !P1 ;  /* 0x000000020d00720c */ /* 0x080fe40004f21270 */
[C---:B------:R-:W-:Y:S01]  /*0420*/  SHF.L.U64.HI R13, R35.reuse, 0x1, R10 ;  /* 0x00000001230d7819 */ /* 0x040fe2000001020a */
[----:B------:R-:W-:Y:S01]  /*0430*/  IMAD.SHL.U32 R35, R35, 0x2, RZ ;  /* 0x0000000223237824 */ /* 0x000fe200078e00ff */
[----:B------:R-:W-:Y:S02]  /*0440*/  IADD3 R10, P5, R0, R9, RZ ;  /* 0x00000009000a7210 */ /* 0x000fe40007fbe0ff */
[----:B------:R-:W-:Y:S02]  /*0450*/  LEA.HI.X.SX32 R17, R17, R7, 0x1, P6 ;  /* 0x0000000711117211 */ /* 0x000fe400030f0eff */
[----:B------:R-:W-:-:S02]  /*0460*/  ISETP.LT.AND P3, PT, R9, R2, !P3 ;  /* 0x000000020900720c */ /* 0x000fc40005f61270 */
[----:B------:R-:W-:Y:S02]  /*0470*/  LEA.HI.X.SX32 R9, R9, R7, 0x1, P5 ;  /* 0x0000000709097211 */ /* 0x000fe400028f0eff */
[C---:B------:R-:W-:Y:S01]  /*0480*/  SHF.L.U64.HI R17, R32.reuse, 0x1, R17 ;  /* 0x0000000120117819 */ /* 0x040fe20000010211 */
[----:B------:R-:W-:Y:S01]  /*0490*/  IMAD.SHL.U32 R32, R32, 0x2, RZ ;  /* 0x0000000220207824 */ /* 0x000fe200078e00ff */
[C---:B------:R-:W-:Y:S01]  /*04a0*/  SHF.L.U64.HI R9, R10.reuse, 0x1, R9 ;  /* 0x000000010a097819 */ /* 0x040fe20000010209 */
[----:B------:R-:W-:Y:S01]  /*04b0*/  IMAD.SHL.U32 R10, R10, 0x2, RZ ;  /* 0x000000020a0a7824 */ /* 0x000fe200078e00ff */
[----:B------:R-:W-:Y:S02]  /*04c0*/  @!P0 PRMT R30, RZ, 0x7610, R30 ;  /* 0x00007610ff1e8816 */ /* 0x000fe4000000001e */
[----:B------:R-:W-:Y:S02]  /*04d0*/  @P0 IADD3 R22, P5, R32, UR8, RZ ;  /* 0x0000000820160c10 */ /* 0x000fe4000ffbe0ff */
[----:B------:R-:W-:-:S02]  /*04e0*/  @P1 IADD3 R26, P4, R35, UR8, RZ ;  /* 0x00000008231a1c10 */ /* 0x000fc4000ff9e0ff */
[----:B------:R-:W-:Y:S02]  /*04f0*/  @P3 IADD3 R14, P6, R10, UR8, RZ ;  /* 0x000000080a0e3c10 */ /* 0x000fe4000ffde0ff */
[----:B------:R-:W-:Y:S02]  /*0500*/  @P0 IADD3.X R23, R17, UR9, RZ, P5, !PT ;  /* 0x0000000911170c10 */ /* 0x000fe4000affe4ff */
[----:B------:R-:W-:Y:S02]  /*0510*/  @!P3 PRMT R33, RZ, 0x7610, R33 ;  /* 0x00007610ff21b816 */ /* 0x000fe40000000021 */
[----:B------:R-:W-:Y:S01]  /*0520*/  @P3 IADD3.X R15, R9, UR9, RZ, P6, !PT ;  /* 0x00000009090f3c10 */ /* 0x000fe2000b7fe4ff */
[----:B------:R-:W4:Y:S01]  /*0530*/  @P0 LDG.E.U16 R30, desc[UR16][R22.64] ;  /* 0x00000010161e0981 */ /* 0x000f22000c1e1500 */
[----:B------:R-:W-:Y:S02]  /*0540*/  @!P1 PRMT R41, RZ, 0x7610, R41 ;  /* 0x00007610ff299816 */ /* 0x000fe40000000029 */
[----:B------:R-:W-:Y:S01]  /*0550*/  @P1 IADD3.X R27, R13, UR9, RZ, P4, !PT ;  /* 0x000000090d1b1c10 */ /* 0x000fe2000a7fe4ff */
[----:B------:R-:W4:Y:S04]  /*0560*/  @P3 LDG.E.U16 R33, desc[UR16][R14.64] ;  /* 0x000000100e213981 */ /* 0x000f28000c1e1500 */
[----:B------:R0:W4:Y:S01]  /*0570*/  @P1 LDG.E.U16 R41, desc[UR16][R26.64] ;  /* 0x000000101a291981 */ /* 0x000122000c1e1500 */
[----:B------:R-:W-:-:S02]  /*0580*/  @P2 IADD3 R24, P4, R44, UR10, RZ ;  /* 0x0000000a2c182c10 */ /* 0x000fc4000ff9e0ff */
[----:B------:R-:W-:Y:S02]  /*0590*/  @!P2 PRMT R43, RZ, 0x7610, R43 ;  /* 0x00007610ff2ba816 */ /* 0x000fe4000000002b */
[----:B------:R-:W-:-:S05]  /*05a0*/  @P2 IADD3.X R25, R42, UR11, RZ, P4, !PT ;  /* 0x0000000b2a192c10 */ /* 0x000fca000a7fe4ff */
[----:B------:R1:W4:Y:S01]  /*05b0*/  @P2 LDG.E.U16 R43, desc[UR16][R24.64] ;  /* 0x00000010182b2981 */ /* 0x000322000c1e1500 */
[----:B------:R-:W0:Y:S08]  /*05c0*/  MUFU.RCP R11, UR21 ;  /* 0x00000015000b7d08 */ /* 0x000e300008001000 */
[----:B------:R-:W1:Y:S01]  /*05d0*/  MUFU.RCP R37, UR18 ;  /* 0x0000001200257d08 */ /* 0x000e620008001000 */
[----:B------:R-:W-:-:S02]  /*05e0*/  @!P1 PRMT R40, RZ, 0x7610, R40 ;  /* 0x00007610ff289816 */ /* 0x000fc40000000028 */
[----:B------:R-:W-:Y:S01]  /*05f0*/  @!P0 PRMT R36, RZ, 0x7610, R36 ;  /* 0x00007610ff248816 */ /* 0x000fe20000000024 */
[----:B--2---:R-:W-:-:S05]  /*0600*/  HADD2.F32 R28, -RZ, R28.H0_H0 ;  /* 0x2000001cff1c7230 */ /* 0x004fca0000004100 */
[----:B0-----:R-:W-:-:S05]  /*0610*/  FMUL.FTZ R28, R28, R11 ;  /* 0x0000000b1c1c7220 */ /* 0x001fca0000410000 */
[----:B------:R-:W-:-:S05]  /*0620*/  F2FP.F16.F32.PACK_AB R28, RZ, R28 ;  /* 0x0000001cff1c723e */ /* 0x000fca00000000ff */
[----:B------:R-:W-:Y:S02]  /*0630*/  HADD2.F32 R28, -RZ, R28.H0_H0 ;  /* 0x2000001cff1c7230 */ /* 0x000fe40000004100 */
[----:B---3--:R-:W-:-:S03]  /*0640*/  HADD2.F32 R16, -RZ, R16.H0_H0 ;  /* 0x20000010ff107230 */ /* 0x008fc60000004100 */
[-C--:B------:R-:W-:Y:S01]  /*0650*/  FMUL.FTZ R27, R6, R28.reuse ;  /* 0x0000001c061b7220 */ /* 0x080fe20000410000 */
[----:B----4-:R-:W-:Y:S02]  /*0660*/  HADD2.F32 R22, -RZ, R12.H0_H0 ;  /* 0x2000000cff167230 */ /* 0x010fe40000004100 */
[----:B------:R-:W-:Y:S01]  /*0670*/  FMUL.FTZ R15, R5, R28 ;  /* 0x0000001c050f7220 */ /* 0x000fe20000410000 */
[----:B------:R-:W-:Y:S01]  /*0680*/  FMUL.FTZ R27, R28, R27 ;  /* 0x0000001b1c1b7220 */ /* 0x000fe20000410000 */
[----:B------:R-:W0:Y:S02]  /*0690*/  MUFU.RCP R12, UR19 ;  /* 0x00000013000c7d08 */ /* 0x000e240008001000 */
[----:B------:R-:W-:Y:S01]  /*06a0*/  FFMA.FTZ R31, R16, UR22, R15 ;  /* 0x00000016101f7c23 */ /* 0x000fe2000801000f */
[----:B------:R-:W-:-:S04]  /*06b0*/  FFMA.FTZ R34, R22, UR23, R27 ;  /* 0x0000001716227c23 */ /* 0x000fc8000801001b */
[----:B------:R-:W-:Y:S02]  /*06c0*/  F2FP.F16.F32.PACK_AB R31, RZ, R31 ;  /* 0x0000001fff1f723e */ /* 0x000fe400000000ff */
[----:B------:R-:W-:-:S03]  /*06d0*/  F2FP.F16.F32.PACK_AB R34, RZ, R34 ;  /* 0x00000022ff22723e */ /* 0x000fc600000000ff */
[----:B------:R-:W-:Y:S02]  /*06e0*/  HADD2.F32 R14, -RZ, R31.H0_H0 ;  /* 0x2000001fff0e7230 */ /* 0x000fe40000004100 */
[----:B------:R-:W-:-:S03]  /*06f0*/  HADD2.F32 R15, -RZ, R34.H0_H0 ;  /* 0x20000022ff0f7230 */ /* 0x000fc60000004100 */
[----:B-1----:R-:W-:Y:S02]  /*0700*/  FMUL.FTZ R14, R14, R37 ;  /* 0x000000250e0e7220 */ /* 0x002fe40000410000 */
[----:B0-----:R-:W-:-:S05]  /*0710*/  FMUL.FTZ R15, R15, R12 ;  /* 0x0000000c0f0f7220 */ /* 0x001fca0000410000 */
[----:B------:R-:W-:-:S05]  /*0720*/  F2FP.F16.F32.PACK_AB R14, R15, R14 ;  /* 0x0000000e0f0e723e */ /* 0x000fca00000000ff */
[----:B------:R-:W-:-:S06]  /*0730*/  HADD2.F32 R15, -RZ, R14.H1_H1 ;  /* 0x3000000eff0f7230 */ /* 0x000fcc0000004100 */
[----:B------:R-:W0:Y:S01]  /*0740*/  MUFU.SQRT R15, R15 ;  /* 0x0000000f000f7308 */ /* 0x000e220000002000 */
[----:B------:R-:W-:Y:S01]  /*0750*/  @P1 IADD3 R22, P4, R35, UR10, RZ ;  /* 0x0000000a23161c10 */ /* 0x000fe2000ff9e0ff */
[----:B0-----:R-:W-:-:S05]  /*0760*/  FADD.FTZ R16, R15, UR20 ;  /* 0x000000140f107e21 */ /* 0x001fca0008010000 */
[----:B------:R-:W-:-:S05]  /*0770*/  F2FP.F16.F32.PACK_AB R16, RZ, R16 ;  /* 0x00000010ff10723e */ /* 0x000fca00000000ff */
[----:B------:R-:W-:Y:S01]  /*0780*/  HADD2.F32 R24, -RZ, R16.H0_H0 ;  /* 0x20000010ff187230 */ /* 0x000fe20000004100 */
[----:B------:R-:W-:-:S05]  /*0790*/  @P1 IADD3.X R23, R13, UR11, RZ, P4, !PT ;  /* 0x0000000b0d171c10 */ /* 0x000fca000a7fe4ff */
[----:B------:R-:W0:Y:S01]  /*07a0*/  MUFU.RCP R24, R24 ;  /* 0x0000001800187308 */ /* 0x000e220000001000 */
[----:B------:R-:W-:Y:S01]  /*07b0*/  @P0 IADD3 R38, P4, R32, UR10, RZ ;  /* 0x0000000a20260c10 */ /* 0x000fe2000ff9e0ff */
[----:B------:R-:W-:-:S03]  /*07c0*/  HADD2.F32 R15, -RZ, R14.H0_H0 ;  /* 0x2000000eff0f7230 */ /* 0x000fc60000004100 */
[----:B------:R-:W-:Y:S02]  /*07d0*/  @P0 IADD3.X R39, R17, UR11, RZ, P4, !PT ;  /* 0x0000000b11270c10 */ /* 0x000fe4000a7fe4ff */
[C---:B------:R-:W-:Y:S02]  /*07e0*/  @P3 IADD3 R28, P4, R10.reuse, UR14, RZ ;  /* 0x0000000e0a1c3c10 */ /* 0x040fe4000ff9e0ff */
[----:B------:R-:W-:Y:S01]  /*07f0*/  @!P1 PRMT R16, RZ, 0x7610, R16 ;  /* 0x00007610ff109816 */ /* 0x000fe20000000010 */
[----:B------:R-:W-:Y:S01]  /*0800*/  HADD2.F32 R30, -RZ, R30.H0_H0 ;  /* 0x2000001eff1e7230 */ /* 0x000fe20000004100 */
[----:B------:R-:W-:Y:S01]  /*0810*/  @P3 IADD3.X R29, R9, UR15, RZ, P4, !PT ;  /* 0x0000000f091d3c10 */ /* 0x000fe2000a7fe4ff */
[----:B------:R-:W-:Y:S01]  /*0820*/  HADD2.F32 R48, -RZ, R33.H0_H0 ;  /* 0x20000021ff307230 */ /* 0x000fe20000004100 */
[----:B------:R-:W-:Y:S01]  /*0830*/  @P3 IADD3 R26, P4, R10, UR12, RZ ;  /* 0x0000000c0a1a3c10 */ /* 0x000fe2000ff9e0ff */
[----:B------:R-:W2:Y:S01]  /*0840*/  @P0 LDG.E.U16 R36, desc[UR16][R38.64] ;  /* 0x0000001026240981 */ /* 0x000ea2000c1e1500 */
[----:B0-----:R-:W-:Y:S01]  /*0850*/  FMUL.FTZ R24, R15, R24 ;  /* 0x000000180f187220 */ /* 0x001fe20000410000 */
[----:B------:R-:W-:-:S02]  /*0860*/  @!P3 PRMT R15, RZ, 0x7610, R15 ;  /* 0x00007610ff0fb816 */ /* 0x000fc4000000000f */
[----:B------:R0:W3:Y:S01]  /*0870*/  @P1 LDG.E.U16 R16, desc[UR16][R22.64] ;  /* 0x0000001016101981 */ /* 0x0000e2000c1e1500 */
[----:B------:R-:W-:Y:S02]  /*0880*/  @P3 IADD3.X R27, R9, UR13, RZ, P4, !PT ;  /* 0x0000000d091b3c10 */ /* 0x000fe4000a7fe4ff */
[----:B------:R-:W-:-:S03]  /*0890*/  @!P3 PRMT R14, RZ, 0x7610, R14 ;  /* 0x00007610ff0eb816 */ /* 0x000fc6000000000e */
[----:B------:R1:W4:Y:S01]  /*08a0*/  @P3 LDG.E.U16 R15, desc[UR16][R26.64] ;  /* 0x000000101a0f3981 */ /* 0x000322000c1e1500 */
[----:B0-----:R-:W-:-:S03]  /*08b0*/  IADD3 R22, P4, R35, UR12, RZ ;  /* 0x0000000c23167c10 */ /* 0x001fc6000ff9e0ff */
[----:B------:R0:W2:Y:S01]  /*08c0*/  @P3 LDG.E.U16 R14, desc[UR16][R28.64] ;  /* 0x000000101c0e3981 */ /* 0x0000a2000c1e1500 */
[----:B------:R-:W-:Y:S02]  /*08d0*/  IADD3.X R23, R13, UR13, RZ, P4, !PT ;  /* 0x0000000d0d177c10 */ /* 0x000fe4000a7fe4ff */
[----:B-1----:R-:W-:Y:S01]  /*08e0*/  IADD3 R26, P4, R32, UR12, RZ ;  /* 0x0000000c201a7c10 */ /* 0x002fe2000ff9e0ff */
[-C--:B------:R-:W-:Y:S01]  /*08f0*/  FMUL.FTZ R33, R30, R11.reuse ;  /* 0x0000000b1e217220 */ /* 0x080fe20000410000 */
[----:B------:R-:W-:Y:S01]  /*0900*/  @!P0 PRMT R30, RZ, 0x7610, R30 ;  /* 0x00007610ff1e8816 */ /* 0x000fe2000000001e */
[----:B------:R-:W3:Y:S01]  /*0910*/  @P1 LDG.E.U16 R40, desc[UR16][R22.64] ;  /* 0x0000001016281981 */ /* 0x000ee2000c1e1500 */
[----:B------:R-:W-:Y:S01]  /*0920*/  IADD3.X R27, R17, UR13, RZ, P4, !PT ;  /* 0x0000000d111b7c10 */ /* 0x000fe2000a7fe4ff */
[----:B0-----:R-:W-:Y:S01]  /*0930*/  HADD2.F32 R28, -RZ, R41.H0_H0 ;  /* 0x20000029ff1c7230 */ /* 0x001fe20000004100 */
[----:B------:R-:W-:Y:S01]  /*0940*/  F2FP.F16.F32.PACK_AB R46, RZ, R24 ;  /* 0x00000018ff2e723e */ /* 0x000fe200000000ff */
[-C--:B------:R-:W-:Y:S01]  /*0950*/  FMUL.FTZ R39, R48, R11.reuse ;  /* 0x0000000b30277220 */ /* 0x080fe20000410000 */
[----:B------:R-:W-:Y:S01]  /*0960*/  IADD3 R24, P5, R35, UR14, RZ ;  /* 0x0000000e23187c10 */ /* 0x000fe2000ffbe0ff */
[----:B------:R-:W4:Y:S01]  /*0970*/  @P0 LDG.E.U16 R30, desc[UR16][R26.64] ;  /* 0x000000101a1e0981 */ /* 0x000f22000c1e1500 */
[----:B------:R-:W-:Y:S01]  /*0980*/  FMUL.FTZ R41, R28, R11 ;  /* 0x0000000b1c297220 */ /* 0x000fe20000410000 */
[----:B------:R-:W-:-:S02]  /*0990*/  IADD3 R28, P4, R32, UR14, RZ ;  /* 0x0000000e201c7c10 */ /* 0x000fc4000ff9e0ff */
[----:B------:R-:W-:Y:S02]  /*09a0*/  @!P0 PRMT R11, RZ, 0x7610, R11 ;  /* 0x00007610ff0b8816 */ /* 0x000fe4000000000b */
[----:B------:R-:W-:Y:S02]  /*09b0*/  @!P1 PRMT R38, RZ, 0x7610, R38 ;  /* 0x00007610ff269816 */ /* 0x000fe40000000026 */
[----:B------:R-:W-:Y:S02]  /*09c0*/  IADD3.X R29, R17, UR15, RZ, P4, !PT ;  /* 0x0000000f111d7c10 */ /* 0x000fe4000a7fe4ff */
[----:B------:R-:W-:-:S03]  /*09d0*/  IADD3.X R25, R13, UR15, RZ, P5, !PT ;  /* 0x0000000f0d197c10 */ /* 0x000fc6000affe4ff */
[----:B------:R-:W2:Y:S04]  /*09e0*/  @P0 LDG.E.U16 R11, desc[UR16][R28.64] ;  /* 0x000000101c0b0981 */ /* 0x000ea8000c1e1500 */
[----:B------:R-:W2:Y:S01]  /*09f0*/  @P1 LDG.E.U16 R38, desc[UR16][R24.64] ;  /* 0x0000001018261981 */ /* 0x000ea2000c1e1500 */
[----:B------:R-:W-:Y:S02]  /*0a00*/  HADD2.F32 R46, -RZ, R46.H0_H0 ;  /* 0x2000002eff2e7230 */ /* 0x000fe40000004100 */
[----:B------:R-:W-:Y:S01]  /*0a10*/  HADD2.F32 R43, -RZ, R43.H0_H0 ;  /* 0x2000002bff2b7230 */ /* 0x000fe20000004100 */
[----:B------:R-:W-:-:S04]  /*0a20*/  @!P3 PRMT R45, RZ, 0x7610, R45 ;  /* 0x00007610ff2db816 */ /* 0x000fc8000000002d */
[----:B-----5:R-:W-:Y:S01]  /*0a30*/  FFMA.FTZ R43, R3, R43, R46 ;  /* 0x0000002b032b7223 */ /* 0x020fe2000001002e */
[----:B------:R-:W-:-:S04]  /*0a40*/  @P3 IADD3 R46, P4, R10, UR10, RZ ;  /* 0x0000000a0a2e3c10 */ /* 0x000fc8000ff9e0ff */
[----:B------:R-:W-:-:S05]  /*0a50*/  @P3 IADD3.X R47, R9, UR11, RZ, P4, !PT ;  /* 0x0000000b092f3c10 */ /* 0x000fca000a7fe4ff */
[----:B------:R0:W2:Y:S01]  /*0a60*/  @P3 LDG.E.U16 R45, desc[UR16][R46.64] ;  /* 0x000000102e2d3981 */ /* 0x0000a2000c1e1500 */
[----:B------:R-:W-:Y:S02]  /*0a70*/  F2FP.F16.F32.PACK_AB R41, RZ, R41 ;  /* 0x00000029ff29723e */ /* 0x000fe400000000ff */
[----:B------:R-:W-:-:S03]  /*0a80*/  @P2 IADD3 R48, P4, R44, UR6, RZ ;  /* 0x000000062c302c10 */ /* 0x000fc6000ff9e0ff */
[----:B------:R-:W-:Y:S01]  /*0a90*/  HADD2.F32 R41, -RZ, R41.H0_H0 ;  /* 0x20000029ff297230 */ /* 0x000fe20000004100 */
[----:B------:R-:W-:Y:S02]  /*0aa0*/  F2FP.F16.F32.PACK_AB R43, RZ, R43 ;  /* 0x0000002bff2b723e */ /* 0x000fe400000000ff */
[----:B------:R-:W-:Y:S02]  /*0ab0*/  @P2 IADD3.X R49, R42, UR7, RZ, P4, !PT ;  /* 0x000000072a312c10 */ /* 0x000fe4000a7fe4ff */
[----:B------:R-:W-:Y:S01]  /*0ac0*/  F2FP.F16.F32.PACK_AB R33, RZ, R33 ;  /* 0x00000021ff21723e */ /* 0x000fe200000000ff */
[----:B------:R-:W-:Y:S01]  /*0ad0*/  FMUL.FTZ R42, R6, R41 ;  /* 0x00000029062a7220 */ /* 0x000fe20000410000 */
[----:B------:R-:W-:-:S03]  /*0ae0*/  PRMT R44, R43, 0x7610, R44 ;  /* 0x000076102b2c7816 */ /* 0x000fc6000000002c */
[----:B------:R-:W-:Y:S01]  /*0af0*/  FMUL.FTZ R43, R41, R42 ;  /* 0x0000002a292b7220 */ /* 0x000fe20000410000 */
[----:B------:R-:W-:Y:S01]  /*0b00*/  FMUL.FTZ R41, R5, R41 ;  /* 0x0000002905297220 */ /* 0x000fe20000410000 */
[----:B------:R-:W-:Y:S01]  /*0b10*/  HADD2.F32 R33, -RZ, R33.H0_H0 ;  /* 0x20000021ff217230 */ /* 0x000fe20000004100 */
[----:B------:R-:W-:-:S05]  /*0b20*/  F2FP.F16.F32.PACK_AB R39, RZ, R39 ;  /* 0x00000027ff27723e */ /* 0x000fca00000000ff */
[----:B------:R-:W-:-:S05]  /*0b30*/  HADD2.F32 R39, -RZ, R39.H0_H0 ;  /* 0x20000027ff277230 */ /* 0x000fca0000004100 */
[----:B------:R-:W-:-:S04]  /*0b40*/  FMUL.FTZ R42, R6, R39 ;  /* 0x00000027062a7220 */ /* 0x000fc80000410000 */
[----:B------:R-:W-:Y:S01]  /*0b50*/  FMUL.FTZ R42, R39, R42 ;  /* 0x0000002a272a7220 */ /* 0x000fe20000410000 */
[----:B------:R1:W-:Y:S01]  /*0b60*/  @P2 STG.E.U16 desc[UR16][R48.64], R44 ;  /* 0x0000002c30002986 */ /* 0x0003e2000c101510 */
[----:B------:R-:W-:Y:S01]  /*0b70*/  BSSY B0, `(.L_x_0) ;  /* 0x0000064000007945 */ /* 0x000fe20003800000 */
[----:B---3--:R-:W-:-:S05]  /*0b80*/  HADD2.F32 R40, -RZ, R40.H0_H0 ;  /* 0x20000028ff287230 */ /* 0x008fca0000004100 */
[----:B------:R-:W-:Y:S01]  /*0b90*/  FFMA.FTZ R40, R40, UR22, R41 ;  /* 0x0000001628287c23 */ /* 0x000fe20008010029 */
[----:B----4-:R-:W-:Y:S02]  /*0ba0*/  HADD2.F32 R30, -RZ, R30.H0_H0 ;  /* 0x2000001eff1e7230 */ /* 0x010fe40000004100 */
[----:B------:R-:W-:-:S04]  /*0bb0*/  FMUL.FTZ R41, R5, R33 ;  /* 0x0000002105297220 */ /* 0x000fc80000410000 */
[----:B------:R-:W-:Y:S01]  /*0bc0*/  FFMA.FTZ R41, R30, UR22, R41 ;  /* 0x000000161e297c23 */ /* 0x000fe20008010029 */
[----:B------:R-:W-:-:S04]  /*0bd0*/  FMUL.FTZ R30, R6, R33 ;  /* 0x00000021061e7220 */ /* 0x000fc80000410000 */
[----:B------:R-:W-:Y:S01]  /*0be0*/  FMUL.FTZ R30, R33, R30 ;  /* 0x0000001e211e7220 */ /* 0x000fe20000410000 */
[----:B--2---:R-:W-:Y:S02]  /*0bf0*/  HADD2.F32 R11, -RZ, R11.H0_H0 ;  /* 0x2000000bff0b7230 */ /* 0x004fe40000004100 */
[----:B------:R-:W-:-:S03]  /*0c00*/  HADD2.F32 R38, -RZ, R38.H0_H0 ;  /* 0x20000026ff267230 */ /* 0x000fc60000004100 */
[----:B------:R-:W-:Y:S01]  /*0c10*/  FFMA.FTZ R11, R11, UR23, R30 ;  /* 0x000000170b0b7c23 */ /* 0x000fe2000801001e */
[----:B------:R-:W-:Y:S02]  /*0c20*/  HADD2.F32 R15, -RZ, R15.H0_H0 ;  /* 0x2000000fff0f7230 */ /* 0x000fe40000004100 */
[----:B------:R-:W-:Y:S01]  /*0c30*/  FMUL.FTZ R30, R5, R39 ;  /* 0x00000027051e7220 */ /* 0x000fe20000410000 */
[----:B------:R-:W-:Y:S01]  /*0c40*/  FFMA.FTZ R38, R38, UR23, R43 ;  /* 0x0000001726267c23 */ /* 0x000fe2000801002b */
[----:B------:R-:W-:Y:S02]  /*0c50*/  HADD2.F32 R39, -RZ, R14.H0_H0 ;  /* 0x2000000eff277230 */ /* 0x000fe40000004100 */
[----:B------:R-:W-:Y:S01]  /*0c60*/  FFMA.FTZ R33, R15, UR22, R30 ;  /* 0x000000160f217c23 */ /* 0x000fe2000801001e */
[----:B------:R-:W-:Y:S02]  /*0c70*/  F2FP.F16.F32.PACK_AB R30, RZ, R40 ;  /* 0x00000028ff1e723e */ /* 0x000fe400000000ff */
[----:B------:R-:W-:-:S02]  /*0c80*/  F2FP.F16.F32.PACK_AB R15, RZ, R38 ;  /* 0x00000026ff0f723e */ /* 0x000fc400000000ff */
[----:B------:R-:W-:Y:S02]  /*0c90*/  F2FP.F16.F32.PACK_AB R14, RZ, R41 ;  /* 0x00000029ff0e723e */ /* 0x000fe400000000ff */
[----:B------:R-:W-:Y:S01]  /*0ca0*/  F2FP.F16.F32.PACK_AB R11, RZ, R11 ;  /* 0x0000000bff0b723e */ /* 0x000fe200000000ff */
[----:B------:R-:W-:Y:S01]  /*0cb0*/  FFMA.FTZ R38, R39, UR23, R42 ;  /* 0x0000001727267c23 */ /* 0x000fe2000801002a */
[----:B------:R-:W-:Y:S02]  /*0cc0*/  HADD2.F32 R40, -RZ, R30.H0_H0 ;  /* 0x2000001eff287230 */ /* 0x000fe40000004100 */
[----:B------:R-:W-:Y:S02]  /*0cd0*/  HADD2.F32 R39, -RZ, R15.H0_H0 ;  /* 0x2000000fff277230 */ /* 0x000fe40000004100 */
[----:B-1----:R-:W-:Y:S02]  /*0ce0*/  HADD2.F32 R44, -RZ, R14.H0_H0 ;  /* 0x2000000eff2c7230 */ /* 0x002fe40000004100 */
[----:B------:R-:W-:-:S02]  /*0cf0*/  HADD2.F32 R43, -RZ, R11.H0_H0 ;  /* 0x2000000bff2b7230 */ /* 0x000fc40000004100 */
[-C--:B------:R-:W-:Y:S01]  /*0d00*/  FMUL.FTZ R41, R40, R37.reuse ;  /* 0x0000002528297220 */ /* 0x080fe20000410000 */
[-C--:B------:R-:W-:Y:S01]  /*0d10*/  FMUL.FTZ R42, R39, R12.reuse ;  /* 0x0000000c272a7220 */ /* 0x080fe20000410000 */
[----:B------:R-:W-:Y:S01]  /*0d20*/  FMUL.FTZ R39, R44, R37 ;  /* 0x000000252c277220 */ /* 0x000fe20000410000 */
[----:B------:R-:W-:Y:S01]  /*0d30*/  F2FP.F16.F32.PACK_AB R33, RZ, R33 ;  /* 0x00000021ff21723e */ /* 0x000fe200000000ff */
[----:B------:R-:W-:Y:S01]  /*0d40*/  FMUL.FTZ R40, R43, R12 ;  /* 0x0000000c2b287220 */ /* 0x000fe20000410000 */
[----:B------:R-:W-:Y:S02]  /*0d50*/  F2FP.F16.F32.PACK_AB R38, RZ, R38 ;  /* 0x00000026ff26723e */ /* 0x000fe400000000ff */
[----:B------:R-:W-:Y:S02]  /*0d60*/  F2FP.F16.F32.PACK_AB R41, R42, R41 ;  /* 0x000000292a29723e */ /* 0x000fe400000000ff */
[----:B------:R-:W-:Y:S01]  /*0d70*/  F2FP.F16.F32.PACK_AB R39, R40, R39 ;  /* 0x000000272827723e */ /* 0x000fe200000000ff */
[----:B------:R-:W-:-:S02]  /*0d80*/  HADD2.F32 R40, -RZ, R33.H0_H0 ;  /* 0x20000021ff287230 */ /* 0x000fc40000004100 */
[----:B------:R-:W-:Y:S02]  /*0d90*/  HADD2.F32 R43, -RZ, R38.H0_H0 ;  /* 0x20000026ff2b7230 */ /* 0x000fe40000004100 */
[----:B------:R-:W-:Y:S02]  /*0da0*/  HADD2.F32 R44, -RZ, R41.H1_H1 ;  /* 0x30000029ff2c7230 */ /* 0x000fe40000004100 */
[----:B------:R-:W-:Y:S01]  /*0db0*/  FMUL.FTZ R40, R40, R37 ;  /* 0x0000002528287220 */ /* 0x000fe20000410000 */
[----:B0-----:R-:W-:Y:S01]  /*0dc0*/  FMUL.FTZ R47, R43, R12 ;  /* 0x0000000c2b2f7220 */ /* 0x001fe20000410000 */
[----:B------:R-:W0:Y:S01]  /*0dd0*/  MUFU.SQRT R37, R44 ;  /* 0x0000002c00257308 */ /* 0x000e220000002000 */
[----:B------:R-:W-:-:S03]  /*0de0*/  HADD2.F32 R43, -RZ, R39.H1_H1 ;  /* 0x30000027ff2b7230 */ /* 0x000fc60000004100 */
[----:B------:R-:W-:-:S05]  /*0df0*/  F2FP.F16.F32.PACK_AB R12, R47, R40 ;  /* 0x000000282f0c723e */ /* 0x000fca00000000ff */
[----:B------:R-:W-:Y:S01]  /*0e00*/  HADD2.F32 R47, -RZ, R12.H1_H1 ;  /* 0x3000000cff2f7230 */ /* 0x000fe20000004100 */
[----:B------:R-:W1:Y:S08]  /*0e10*/  MUFU.SQRT R42, R43 ;  /* 0x0000002b002a7308 */ /* 0x000e700000002000 */
[----:B------:R-:W2:Y:S01]  /*0e20*/  MUFU.SQRT R40, R47 ;  /* 0x0000002f00287308 */ /* 0x000ea20000002000 */
[----:B0-----:R-:W-:-:S05]  /*0e30*/  FADD.FTZ R37, R37, UR20 ;  /* 0x0000001425257e21 */ /* 0x001fca0008010000 */
[----:B------:R-:W-:Y:S01]  /*0e40*/  F2FP.F16.F32.PACK_AB R37, RZ, R37 ;  /* 0x00000025ff25723e */ /* 0x000fe200000000ff */
[----:B-1----:R-:W-:-:S04]  /*0e50*/  FADD.FTZ R46, R42, UR20 ;  /* 0x000000142a2e7e21 */ /* 0x002fc80008010000 */
[----:B------:R-:W-:Y:S02]  /*0e60*/  HADD2.F32 R42, -RZ, R37.H0_H0 ;  /* 0x20000025ff2a7230 */ /* 0x000fe40000004100 */
[----:B--2---:R-:W-:-:S04]  /*0e70*/  FADD.FTZ R37, R40, UR20 ;  /* 0x0000001428257e21 */ /* 0x004fc80008010000 */
[----:B------:R-:W0:Y:S01]  /*0e80*/  MUFU.RCP R42, R42 ;  /* 0x0000002a002a7308 */ /* 0x000e220000001000 */
[----:B------:R-:W-:Y:S02]  /*0e90*/  F2FP.F16.F32.PACK_AB R37, RZ, R37 ;  /* 0x00000025ff25723e */ /* 0x000fe400000000ff */
[----:B------:R-:W-:-:S03]  /*0ea0*/  F2FP.F16.F32.PACK_AB R46, RZ, R46 ;  /* 0x0000002eff2e723e */ /* 0x000fc600000000ff */
[----:B------:R-:W-:Y:S02]  /*0eb0*/  HADD2.F32 R37, -RZ, R37.H0_H0 ;  /* 0x20000025ff257230 */ /* 0x000fe40000004100 */
[----:B------:R-:W-:-:S04]  /*0ec0*/  HADD2.F32 R40, -RZ, R46.H0_H0 ;  /* 0x2000002eff287230 */ /* 0x000fc80000004100 */
[----:B------:R-:W1:Y:S01]  /*0ed0*/  MUFU.RCP R37, R37 ;  /* 0x0000002500257308 */ /* 0x000e620000001000 */
[----:B------:R-:W-:-:S07]  /*0ee0*/  HADD2.F32 R41, -RZ, R41.H0_H0 ;  /* 0x20000029ff297230 */ /* 0x000fce0000004100 */
[----:B------:R-:W2:Y:S01]  /*0ef0*/  MUFU.RCP R40, R40 ;  /* 0x0000002800287308 */ /* 0x000ea20000001000 */
[----:B0-----:R-:W-:Y:S01]  /*0f00*/  FMUL.FTZ R41, R41, R42 ;  /* 0x0000002a29297220 */ /* 0x001fe20000410000 */
[----:B------:R-:W-:-:S04]  /*0f10*/  HADD2.F32 R12, -RZ, R12.H0_H0 ;  /* 0x2000000cff0c7230 */ /* 0x000fc80000004100 */
[----:B------:R-:W-:Y:S01]  /*0f20*/  F2FP.F16.F32.PACK_AB R41, RZ, R41 ;  /* 0x00000029ff29723e */ /* 0x000fe200000000ff */
[----:B------:R-:W-:Y:S02]  /*0f30*/  HADD2.F32 R39, -RZ, R39.H0_H0 ;  /* 0x20000027ff277230 */ /* 0x000fe40000004100 */
[----:B-1----:R-:W-:Y:S01]  /*0f40*/  FMUL.FTZ R42, R12, R37 ;  /* 0x000000250c2a7220 */ /* 0x002fe20000410000 */
[----:B------:R-:W-:Y:S02]  /*0f50*/  HADD2.F32 R16, -RZ, R16.H0_H0 ;  /* 0x20000010ff107230 */ /* 0x000fe40000004100 */
[----:B------:R-:W-:Y:S02]  /*0f60*/  HADD2.F32 R12, -RZ, R41.H0_H0 ;  /* 0x20000029ff0c7230 */ /* 0x000fe40000004100 */
[----:B--2---:R-:W-:-:S03]  /*0f70*/  FMUL.FTZ R39, R39, R40 ;  /* 0x0000002827277220 */ /* 0x004fc60000410000 */
[----:B------:R-:W-:Y:S01]  /*0f80*/  FFMA.FTZ R12, R3, R16, R12 ;  /* 0x00000010030c7223 */ /* 0x000fe2000001000c */
[----:B------:R-:W-:Y:S02]  /*0f90*/  F2FP.F16.F32.PACK_AB R42, RZ, R42 ;  /* 0x0000002aff2a723e */ /* 0x000fe400000000ff */
[----:B------:R-:W-:Y:S02]  /*0fa0*/  F2FP.F16.F32.PACK_AB R39, RZ, R39 ;  /* 0x00000027ff27723e */ /* 0x000fe400000000ff */
[----:B------:R-:W-:Y:S02]  /*0fb0*/  F2FP.F16.F32.PACK_AB R37, RZ, R12 ;  /* 0x0000000cff25723e */ /* 0x000fe400000000ff */
[----:B------:R-:W-:Y:S01]  /*0fc0*/  @P1 IADD3 R12, P4, R35, UR6, RZ ;  /* 0x00000006230c1c10 */ /* 0x000fe2000ff9e0ff */
[----:B------:R-:W-:Y:S01]  /*0fd0*/  HADD2.F32 R39, -RZ, R39.H0_H0 ;  /* 0x20000027ff277230 */ /* 0x000fe20000004100 */
[----:B------:R-:W-:Y:S01]  /*0fe0*/  PRMT R35, R31, 0x7610, R35 ;  /* 0x000076101f237816 */ /* 0x000fe20000000023 */
[----:B------:R-:W-:-:S02]  /*0ff0*/  HADD2.F32 R36, -RZ, R36.H0_H0 ;  /* 0x20000024ff247230 */ /* 0x000fc40000004100 */
[----:B------:R-:W-:Y:S02]  /*1000*/  HADD2.F32 R42, -RZ, R42.H0_H0 ;  /* 0x2000002aff2a7230 */ /* 0x000fe40000004100 */
[----:B------:R-:W-:Y:S01]  /*1010*/  HADD2.F32 R16, -RZ, R45.H0_H0 ;  /* 0x2000002dff107230 */ /* 0x000fe20000004100 */
[----:B------:R0:W-:Y:S01]  /*1020*/  @P2 STG.E.U16 desc[UR16][R18.64], R35 ;  /* 0x0000002312002986 */ /* 0x0001e2000c101510 */
[----:B------:R-:W-:Y:S01]  /*1030*/  FFMA.FTZ R36, R3, R36, R39 ;  /* 0x0000002403247223 */ /* 0x000fe20000010027 */
[----:B------:R-:W-:Y:S02]  /*1040*/  @P1 IADD3.X R13, R13, UR7, RZ, P4, !PT ;  /* 0x000000070d0d1c10 */ /* 0x000fe4000a7fe4ff */
[----:B------:R-:W-:Y:S01]  /*1050*/  FFMA.FTZ R31, R3, R16, R42 ;  /* 0x00000010031f7223 */ /* 0x000fe2000001002a */
[----:B------:R0:W-:Y:S01]  /*1060*/  @P2 STG.E.U16 desc[UR16][R20.64], R34 ;  /* 0x0000002214002986 */ /* 0x0001e2000c101510 */
[----:B------:R-:W-:Y:S02]  /*1070*/  @P0 IADD3 R16, P2, R32, UR6, RZ ;  /* 0x0000000620100c10 */ /* 0x000fe4000ff5e0ff */
[----:B------:R-:W-:-:S02]  /*1080*/  F2FP.F16.F32.PACK_AB R36, RZ, R36 ;  /* 0x00000024ff24723e */ /* 0x000fc400000000ff */
[----:B------:R-:W-:Y:S01]  /*1090*/  @P0 IADD3.X R17, R17, UR7, RZ, P2, !PT ;  /* 0x0000000711110c10 */ /* 0x000fe200097fe4ff */
[----:B------:R0:W-:Y:S04]  /*10a0*/  @P1 STG.E.U16 desc[UR16][R12.64], R37 ;  /* 0x000000250c001986 */ /* 0x0001e8000c101510 */
[----:B------:R0:W-:Y:S04]  /*10b0*/  @P1 STG.E.U16 desc[UR16][R22.64], R30 ;  /* 0x0000001e16001986 */ /* 0x0001e8000c101510 */
[----:B------:R0:W-:Y:S04]  /*10c0*/  @P1 STG.E.U16 desc[UR16][R24.64], R15 ;  /* 0x0000000f18001986 */ /* 0x0001e8000c101510 */
[----:B------:R0:W-:Y:S04]  /*10d0*/  @P0 STG.E.U16 desc[UR16][R16.64], R36 ;  /* 0x0000002410000986 */ /* 0x0001e8000c101510 */
[----:B------:R0:W-:Y:S04]  /*10e0*/  @P0 STG.E.U16 desc[UR16][R26.64], R14 ;  /* 0x0000000e1a000986 */ /* 0x0001e8000c101510 */
[----:B------:R0:W-:Y:S01]  /*10f0*/  @P0 STG.E.U16 desc[UR16][R28.64], R11 ;  /* 0x0000000b1c000986 */ /* 0x0001e2000c101510 */
[----:B------:R-:W-:Y:S05]  /*1100*/  @!P3 BRA `(.L_x_1) ;  /* 0x000000000028b947 */ /* 0x000fea0003800000 */
[C---:B0-----:R-:W-:Y:S02]  /*1110*/  IADD3 R12, P0, R10.reuse, UR6, RZ ;  /* 0x000000060a0c7c10 */ /* 0x041fe4000ff1e0ff */
[C---:B------:R-:W-:Y:S02]  /*1120*/  IADD3 R14, P1, R10.reuse, UR14, RZ ;  /* 0x0000000e0a0e7c10 */ /* 0x040fe4000ff3e0ff */
[----:B------:R-:W-:Y:S02]  /*1130*/  IADD3 R10, P2, R10, UR12, RZ ;  /* 0x0000000c0a0a7c10 */ /* 0x000fe4000ff5e0ff */
[----:B------:R-:W-:Y:S02]  /*1140*/  F2FP.F16.F32.PACK_AB R31, RZ, R31 ;  /* 0x0000001fff1f723e */ /* 0x000fe400000000ff */
[C---:B------:R-:W-:Y:S02]  /*1150*/  IADD3.X R13, R9.reuse, UR7, RZ, P0, !PT ;  /* 0x00000007090d7c10 */ /* 0x040fe400087fe4ff */
[----:B------:R-:W-:-:S02]  /*1160*/  IADD3.X R11, R9, UR13, RZ, P2, !PT ;  /* 0x0000000d090b7c10 */ /* 0x000fc400097fe4ff */
[----:B------:R-:W-:Y:S01]  /*1170*/  IADD3.X R15, R9, UR15, RZ, P1, !PT ;  /* 0x0000000f090f7c10 */ /* 0x000fe20008ffe4ff */
[----:B------:R1:W-:Y:S04]  /*1180*/  STG.E.U16 desc[UR16][R12.64], R31 ;  /* 0x0000001f0c007986 */ /* 0x0003e8000c101510 */
[----:B------:R1:W-:Y:S04]  /*1190*/  STG.E.U16 desc[UR16][R10.64], R33 ;  /* 0x000000210a007986 */ /* 0x0003e8000c101510 */
[----:B------:R1:W-:Y:S02]  /*11a0*/  STG.E.U16 desc[UR16][R14.64], R38 ;  /* 0x000000260e007986 */ /* 0x0003e4000c101510 */
.L_x_1:
[----:B------:R-:W-:Y:S05]  /*11b0*/  BSYNC B0 ;  /* 0x0000000000007941 */ /* 0x000fea0003800000 */
.L_x_0:
[----:B------:R-:W-:-:S06]  /*11c0*/  ULEA UR4, UR5, UR4, 0x2 ;  /* 0x0000000405047291 */ /* 0x000fcc000f8e103f */
[----:B------:R-:W-:Y:S02]  /*11d0*/  ISETP.LE.AND P0, PT, R8, UR4, PT ;  /* 0x0000000408007c0c */ /* 0x000fe4000bf03270 */
[----:B------:R-:W-:-:S13]  /*11e0*/  ISETP.GT.AND P1, PT, R2, UR4, PT ;  /* 0x0000000402007c0c */ /* 0x000fda000bf24270 */
[----:B------:R-:W-:Y:S05]  /*11f0*/  @!P0 BRA P1, `(.L_x_2) ;  /* 0xfffffff0000c8947 */ /* 0x000fea000083ffff */
[----:B------:R-:W-:Y:S05]  /*1200*/  EXIT ;  /* 0x000000000000794d */ /* 0x000fea0003800000 */
.L_x_3:
[----:B------:R-:W-:-:S00]  /*1210*/  BRA `(.L_x_3) ;  /* 0xfffffffc00fc7947 */ /* 0x000fc0000383ffff */
[----:B------:R-:W-:-:S00]  /*1220*/  NOP ;  /* 0x0000000000007918 */ /* 0x000fc00000000000 */
        /* <DEDUP_REMOVED lines=13> */
.L_x_32:


//--------------------- .text._Z25multi_tensor_apply_kernelI18TensorListMetadataILi5EE17LAMBStage1FunctorIN3c104HalfES4_fEJPfffffffEEvlPViT_T0_DpT1_ --------------------------
	.section	.text._Z25multi_tensor_apply_kernelI18TensorListMetadataILi5EE17LAMBStage1FunctorIN3c104HalfES4_fEJPfffffffEEvlPViT_T0_DpT1_,"ax",@progbits
	.align	128
        .global         _Z25multi_tensor_apply_kernelI18TensorListMetadataILi5EE17LAMBStage1FunctorIN3c104HalfES4_fEJPfffffffEEvlPViT_T0_DpT1_
        .type           _Z25multi_tensor_apply_kernelI18TensorListMetadataILi5EE17LAMBStage1FunctorIN3c104HalfES4_fEJPfffffffEEvlPViT_T0_DpT1_,@function
        .size           _Z25multi_tensor_apply_kernelI18TensorListMetadataILi5EE17LAMBStage1FunctorIN3c104HalfES4_fEJPfffffffEEvlPViT_T0_DpT1_,(.L_x_33 - _Z25multi_tensor_apply_kernelI18TensorListMetadataILi5EE17LAMBStage1FunctorIN3c104HalfES4_fEJPfffffffEEvlPViT_T0_DpT1_)
        .other          _Z25multi_tensor_apply_kernelI18TensorListMetadataILi5EE17LAMBStage1FunctorIN3c104HalfES4_fEJPfffffffEEvlPViT_T0_DpT1_,@"STO_CUDA_ENTRY STV_DEFAULT"
_Z25multi_tensor_apply_kernelI18TensorListMetadataILi5EE17LAMBStage1FunctorIN3c104HalfES4_fEJPfffffffEEvlPViT_T0_DpT1_:
.text._Z25multi_tensor_apply_kernelI18TensorListMetadataILi5EE17LAMBStage1FunctorIN3c104HalfES4_fEJPfffffffEEvlPViT_T0_DpT1_:
        /* <DEDUP_REMOVED lines=17> */
[----:B------:R-:W-:Y:S01]  /*0110*/  ULDC.64 UR16, c[0x0][0x208] ;  /* 0x0000820000107ab9 */ /* 0x000fe20000000a00 */
[----:B------:R-:W1:Y:S05]  /*0120*/  S2R R4, SR_TID.X ;  /* 0x0000000000047919 */ /* 0x000e6a0000002100 */
[----:B------:R-:W2:Y:S01]  /*0130*/  LDC.64 R6, c[0x0][0xe18] ;  /* 0x00038600ff067b82 */ /* 0x000ea20000000a00 */
        /* <DEDUP_REMOVED lines=12> */
[----:B--2---:R-:W-:Y:S01]  /*0200*/  FADD.FTZ R5, -R6, 1 ;  /* 0x3f80000006057421 */ /* 0x004fe20000010100 */
[----:B-1----:R-:W-:-:S07]  /*0210*/  FADD.FTZ R6, -R7, 1 ;  /* 0x3f80000007067421 */ /* 0x002fce0000010100 */
.L_x_6:
[----:B-1----:R-:W1:Y:S01]  /*0220*/  LDC R7, c[0x0][0x210] ;  /* 0x00008400ff077b82 */ /* 0x002e620000000800 */
[----:B------:R-:W-:Y:S01]  /*0230*/  VIADD R11, R4, UR4 ;  /* 0x00000004040b7c36 */ /* 0x000fe20008000000 */
[----:B0-----:R-:W-:-:S04]  /*0240*/  SHF.R.S32.HI R18, RZ, 0x1f, R0 ;  /* 0x0000001fff127819 */ /* 0x001fc80000011400 */
[----:B0-----:R-:W-:-:S04]  /*0250*/  IADD3 R8, P1, R0, R11, RZ ;  /* 0x0000000b00087210 */ /* 0x001fc80007f3e0ff */
[----:B------:R-:W-:Y:S01]  /*0260*/  LEA.HI.X.SX32 R9, R11, R18, 0x1, P1 ;  /* 0x000000120b097211 */ /* 0x000fe200008f0eff */
[----:B------:R-:W-:-:S03]  /*0270*/  IMAD.SHL.U32 R30, R8, 0x2, RZ ;  /* 0x00000002081e7824 */ /* 0x000fc600078e00ff */
[----:B------:R-:W-:Y:S02]  /*0280*/  SHF.L.U64.HI R10, R8, 0x1, R9 ;  /* 0x00000001080a7819 */ /* 0x000fe40000010209 */
[----:B-1----:R-:W-:-:S04]  /*0290*/  ISETP.GE.AND P0, PT, R11, R7, PT ;  /* 0x000000070b00720c */ /* 0x002fc80003f06270 */
        /* <DEDUP_REMOVED lines=8> */
[C---:B------:R-:W-:Y:S02]  /*0320*/  IADD3.X R25, R10.reuse, UR15, RZ, P2, !PT ;  /* 0x0000000f0a197c10 */ /* 0x040fe400097fe4ff */
[----:B------:R-:W-:Y:S02]  /*0330*/  @!P0 PRMT R27, RZ, 0x7610, R27 ;  /* 0x00007610ff1b8816 */ /* 0x000fe4000000001b */
[----:B------:R-:W-:Y:S01]  /*0340*/  IADD3.X R23, R10, UR13, RZ, P1, !PT ;  /* 0x0000000d0a177c10 */ /* 0x000fe20008ffe4ff */
[----:B------:R-:W3:Y:S04]  /*0350*/  @P0 LDG.E.U16 R14, desc[UR16][R24.64] ;  /* 0x00000010180e0981 */ /* 0x000ee8000c1e1500 */
[----:B------:R-:W4:Y:S01]  /*0360*/  @P0 LDG.E.U16 R27, desc[UR16][R22.64] ;  /* 0x00000010161b0981 */ /* 0x000f22000c1e1500 */
[----:B------:R-:W-:-:S04]  /*0370*/  VIADD R11, R11, UR5 ;  /* 0x000000050b0b7c36 */ /* 0x000fc80008000000 */
[C---:B------:R-:W-:Y:S01]  /*0380*/  VIADD R13, R11.reuse, UR5 ;  /* 0x000000050b0d7c36 */ /* 0x040fe20008000000 */
[----:B------:R-:W-:-:S03]  /*0390*/  ISETP.GE.AND P1, PT, R11, R7, PT ;  /* 0x000000070b00720c */ /* 0x000fc60003f26270 */
[----:B0-----:R-:W-:Y:S01]  /*03a0*/  VIADD R9, R13, UR5 ;  /* 0x000000050d097c36 */ /* 0x001fe20008000000 */
[-C--:B------:R-:W-:Y:S02]  /*03b0*/  ISETP.LT.AND P1, PT, R11, R2.reuse, !P1 ;  /* 0x000000020b00720c */ /* 0x080fe40004f21270 */
[----:B------:R-:W-:Y:S02]  /*03c0*/  @P0 IADD3 R30, P5, R30, UR10, RZ ;  /* 0x0000000a1e1e0c10 */ /* 0x000fe4000ffbe0ff */
[C---:B------:R-:W-:Y:S02]  /*03d0*/  ISETP.GE.AND P3, PT, R9.reuse, R7, PT ;  /* 0x000000070900720c */ /* 0x040fe40003f66270 */
[----:B------:R-:W-:Y:S02]  /*03e0*/  IADD3 R16, P2, R0, R11, RZ ;  /* 0x0000000b00107210 */ /* 0x000fe40007f5e0ff */
[----:B------:R-:W-:Y:S02]  /*03f0*/  ISETP.LT.AND P3, PT, R9, R2, !P3 ;  /* 0x000000020900720c */ /* 0x000fe40005f61270 */
[----:B------:R-:W-:Y:S01]  /*0400*/  @P0 IADD3.X R31, R10, UR11, RZ, P5, !PT ;  /* 0x0000000b0a1f0c10 */ /* 0x000fe2000affe4ff */
[----:B------:R-:W-:Y:S01]  /*0410*/  IMAD.SHL.U32 R26, R16, 0x2, RZ ;  /* 0x00000002101a7824 */ /* 0x000fe200078e00ff */
[----:B------:R-:W-:-:S02]  /*0420*/  LEA.HI.X.SX32 R29, R11, R18, 0x1, P2 ;  /* 0x000000120b1d7211 */ /* 0x000fc400010f0eff */
[C---:B------:R-:W-:Y:S02]  /*0430*/  IADD3 R8, P5, R0.reuse, R9, RZ ;  /* 0x0000000900087210 */ /* 0x040fe40007fbe0ff */
[----:B------:R-:W-:Y:S02]  /*0440*/  IADD3 R39, P4, R0, R13, RZ ;  /* 0x0000000d00277210 */ /* 0x000fe40007f9e0ff */
[C---:B------:R-:W-:Y:S01]  /*0450*/  ISETP.GE.AND P2, PT, R13.reuse, R7, PT ;  /* 0x000000070d00720c */ /* 0x040fe20003f46270 */
[----:B------:R-:W-:Y:S01]  /*0460*/  IMAD.SHL.U32 R10, R8, 0x2, RZ ;  /* 0x00000002080a7824 */ /* 0x000fe200078e00ff */
[C---:B------:R-:W-:Y:S02]  /*0470*/  LEA.HI.X.SX32 R32, R13.reuse, R18, 0x1, P4 ;  /* 0x000000120d207211 */ /* 0x040fe400020f0eff */
[----:B------:R-:W-:Y:S02]  /*0480*/  ISETP.LT.AND P2, PT, R13, R2, !P2 ;  /* 0x000000020d00720c */ /* 0x000fe40005741270 */
[----:B------:R-:W-:-:S02]  /*0490*/  LEA.HI.X.SX32 R9, R9, R18, 0x1, P5 ;  /* 0x0000001209097211 */ /* 0x000fc400028f0eff */
[----:B------:R-:W-:Y:S02]  /*04a0*/  SHF.L.U64.HI R13, R16, 0x1, R29 ;  /* 0x00000001100d7819 */ /* 0x000fe4000001021d */
[----:B------:R-:W-:Y:S02]  /*04b0*/  @P1 IADD3 R20, P4, R26, UR8, RZ ;  /* 0x000000081a141c10 */ /* 0x000fe4000ff9e0ff */
[----:B------:R-:W-:Y:S02]  /*04c0*/  @!P1 PRMT R44, RZ, 0x7610, R44 ;  /* 0x00007610ff2c9816 */ /* 0x000fe4000000002c */
[----:B------:R-:W-:Y:S02]  /*04d0*/  SHF.L.U64.HI R11, R8, 0x1, R9 ;  /* 0x00000001080b7819 */ /* 0x000fe40000010209 */
[----:B------:R-:W-:Y:S02]  /*04e0*/  @P3 IADD3 R16, P6, R10, UR8, RZ ;  /* 0x000000080a103c10 */ /* 0x000fe4000ffde0ff */
[----:B------:R-:W-:Y:S01]  /*04f0*/  @P1 IADD3.X R21, R13, UR9, RZ, P4, !PT ;  /* 0x000000090d151c10 */ /* 0x000fe2000a7fe4ff */
[----:B------:R-:W-:Y:S01]  /*0500*/  IMAD.SHL.U32 R38, R39, 0x2, RZ ;  /* 0x0000000227267824 */ /* 0x000fe200078e00ff */
[----:B------:R-:W-:-:S02]  /*0510*/  @!P3 PRMT R42, RZ, 0x7610, R42 ;  /* 0x00007610ff2ab816 */ /* 0x000fc4000000002a */
[----:B------:R-:W-:Y:S01]  /*0520*/  @P3 IADD3.X R17, R11, UR9, RZ, P6, !PT ;  /* 0x000000090b113c10 */ /* 0x000fe2000b7fe4ff */
[----:B------:R-:W4:Y:S01]  /*0530*/  @P1 LDG.E.U16 R44, desc[UR16][R20.64] ;  /* 0x00000010142c1981 */ /* 0x000f22000c1e1500 */
[----:B------:R-:W-:Y:S02]  /*0540*/  @!P0 PRMT R12, RZ, 0x7610, R12 ;  /* 0x00007610ff0c8816 */ /* 0x000fe4000000000c */
[----:B------:R-:W-:Y:S01]  /*0550*/  SHF.L.U64.HI R15, R39, 0x1, R32 ;  /* 0x00000001270f7819 */ /* 0x000fe20000010220 */
[----:B------:R-:W4:Y:S01]  /*0560*/  @P3 LDG.E.U16 R42, desc[UR16][R16.64] ;  /* 0x00000010102a3981 */ /* 0x000f22000c1e1500 */
[----:B------:R-:W-:Y:S02]  /*0570*/  @P2 IADD3 R18, P5, R38, UR8, RZ ;  /* 0x0000000826122c10 */ /* 0x000fe4000ffbe0ff */
[----:B------:R-:W-:Y:S01]  /*0580*/  @!P2 PRMT R43, RZ, 0x7610, R43 ;  /* 0x00007610ff2ba816 */ /* 0x000fe2000000002b */
[----:B------:R0:W4:Y:S01]  /*0590*/  @P0 LDG.E.U16 R12, desc[UR16][R30.64] ;  /* 0x000000101e0c0981 */ /* 0x000122000c1e1500 */
[----:B------:R-:W-:-:S05]  /*05a0*/  @P2 IADD3.X R19, R15, UR9, RZ, P5, !PT ;  /* 0x000000090f132c10 */ /* 0x000fca000affe4ff */
[----:B------:R1:W4:Y:S01]  /*05b0*/  @P2 LDG.E.U16 R43, desc[UR16][R18.64] ;  /* 0x00000010122b2981 */ /* 0x000322000c1e1500 */
[----:B0-----:R-:W0:Y:S08]  /*05c0*/  MUFU.RCP R30, UR21 ;  /* 0x00000015001e7d08 */ /* 0x001e300008001000 */
[----:B------:R-:W4:Y:S08]  /*05d0*/  MUFU.RCP R37, UR18 ;  /* 0x0000001200257d08 */ /* 0x000f300008001000 */
[----:B------:R-:W4:Y:S01]  /*05e0*/  MUFU.RCP R34, UR19 ;  /* 0x0000001300227d08 */ /* 0x000f220008001000 */
[----:B------:R-:W-:-:S04]  /*05f0*/  IADD3 R20, P4, R26, UR12, RZ ;  /* 0x0000000c1a147c10 */ /* 0x000fc8000ff9e0ff */
[C---:B------:R-:W-:Y:S02]  /*0600*/  IADD3.X R21, R13.reuse, UR13, RZ, P4, !PT ;  /* 0x0000000d0d157c10 */ /* 0x040fe4000a7fe4ff */
[----:B-1----:R-:W-:Y:S02]  /*0610*/  IADD3 R18, P4, R26, UR14, RZ ;  /* 0x0000000e1a127c10 */ /* 0x002fe4000ff9e0ff */
[----:B------:R-:W-:Y:S02]  /*0620*/  @!P1 PRMT R41, RZ, 0x7610, R41 ;  /* 0x00007610ff299816 */ /* 0x000fe40000000029 */
[----:B------:R-:W-:-:S05]  /*0630*/  IADD3.X R19, R13, UR15, RZ, P4, !PT ;  /* 0x0000000f0d137c10 */ /* 0x000fca000a7fe4ff */
[----:B------:R-:W4:Y:S01]  /*0640*/  @P1 LDG.E.U16 R41, desc[UR16][R18.64] ;  /* 0x0000001012291981 */ /* 0x000f22000c1e1500 */
        /* <DEDUP_REMOVED lines=9> */
[----:B------:R-:W-:-:S03]  /*06e0*/  FMUL.FTZ R31, R31, R28 ;  /* 0x0000001c1f1f7220 */ /* 0x000fc60000410000 */
[----:B------:R-:W-:Y:S01]  /*06f0*/  FFMA.FTZ R35, R27, UR22, R14 ;  /* 0x000000161b237c23 */ /* 0x000fe2000801000e */
[----:B------:R-:W-:-:S04]  /*0700*/  FFMA.FTZ R33, R16, UR23, R31 ;  /* 0x0000001710217c23 */ /* 0x000fc8000801001f */
[----:B------:R-:W-:Y:S02]  /*0710*/  F2FP.F16.F32.PACK_AB R35, RZ, R35 ;  /* 0x00000023ff23723e */ /* 0x000fe400000000ff */
[----:B------:R-:W-:-:S03]  /*0720*/  F2FP.F16.F32.PACK_AB R33, RZ, R33 ;  /* 0x00000021ff21723e */ /* 0x000fc600000000ff */
[----:B------:R-:W-:Y:S02]  /*0730*/  HADD2.F32 R14, -RZ, R35.H0_H0 ;  /* 0x20000023ff0e7230 */ /* 0x000fe40000004100 */
[----:B------:R-:W-:-:S03]  /*0740*/  HADD2.F32 R17, -RZ, R33.H0_H0 ;  /* 0x20000021ff117230 */ /* 0x000fc60000004100 */
[----:B------:R-:W-:Y:S02]  /*0750*/  FMUL.FTZ R14, R14, R37 ;  /* 0x000000250e0e7220 */ /* 0x000fe40000410000 */
[----:B------:R-:W-:Y:S01]  /*0760*/  FMUL.FTZ R17, R17, R34 ;  /* 0x0000002211117220 */ /* 0x000fe20000410000 */
[----:B------:R-:W-:-:S04]  /*0770*/  @!P1 PRMT R31, RZ, 0x7610, R31 ;  /* 0x00007610ff1f9816 */ /* 0x000fc8000000001f */
[----:B------:R-:W-:Y:S02]  /*0780*/  F2FP.F16.F32.PACK_AB R14, R17, R14 ;  /* 0x0000000e110e723e */ /* 0x000fe400000000ff */
[----:B------:R-:W2:Y:S03]  /*0790*/  @P1 LDG.E.U16 R31, desc[UR16][R20.64] ;  /* 0x00000010141f1981 */ /* 0x000ea6000c1e1500 */
[----:B------:R-:W-:-:S06]  /*07a0*/  HADD2.F32 R40, -RZ, R14.H1_H1 ;  /* 0x3000000eff287230 */ /* 0x000fcc0000004100 */
[----:B------:R-:W0:Y:S01]  /*07b0*/  MUFU.SQRT R40, R40 ;  /* 0x0000002800287308 */ /* 0x000e220000002000 */
[----:B------:R-:W-:-:S04]  /*07c0*/  @P1 IADD3 R16, P5, R26, UR10, RZ ;  /* 0x0000000a1a101c10 */ /* 0x000fc8000ffbe0ff */
[----:B------:R-:W-:Y:S01]  /*07d0*/  @P1 IADD3.X R17, R13, UR11, RZ, P5, !PT ;  /* 0x0000000b0d111c10 */ /* 0x000fe2000affe4ff */
[----:B0-----:R-:W-:-:S05]  /*07e0*/  FADD.FTZ R13, R40, UR20 ;  /* 0x00000014280d7e21 */ /* 0x001fca0008010000 */
[----:B------:R-:W-:-:S05]  /*07f0*/  F2FP.F16.F32.PACK_AB R13, RZ, R13 ;  /* 0x0000000dff0d723e */ /* 0x000fca00000000ff */
[----:B------:R-:W-:Y:S01]  /*0800*/  HADD2.F32 R45, -RZ, R13.H0_H0 ;  /* 0x2000000dff2d7230 */ /* 0x000fe20000004100 */
[----:B------:R-:W-:-:S05]  /*0810*/  @P2 IADD3 R26, P4, R38, UR10, RZ ;  /* 0x0000000a261a2c10 */ /* 0x000fca000ff9e0ff */
[----:B------:R-:W0:Y:S01]  /*0820*/  MUFU.RCP R45, R45 ;  /* 0x0000002d002d7308 */ /* 0x000e220000001000 */
[----:B------:R-:W-:Y:S02]  /*0830*/  @!P1 PRMT R28, RZ, 0x7610, R28 ;  /* 0x00007610ff1c9816 */ /* 0x000fe4000000001c */
[----:B------:R-:W-:Y:S02]  /*0840*/  @P2 IADD3.X R27, R15, UR11, RZ, P4, !PT ;  /* 0x0000000b0f1b2c10 */ /* 0x000fe4000a7fe4ff */
[C---:B------:R-:W-:Y:S01]  /*0850*/  @P3 IADD3 R46, P4, R10.reuse, UR14, RZ ;  /* 0x0000000e0a2e3c10 */ /* 0x040fe2000ff9e0ff */
[----:B------:R-:W-:Y:S01]  /*0860*/  HADD2.F32 R14, -RZ, R14.H0_H0 ;  /* 0x2000000eff0e7230 */ /* 0x000fe20000004100 */
[----:B------:R1:W3:Y:S02]  /*0870*/  @P1 LDG.E.U16 R28, desc[UR16][R16.64] ;  /* 0x00000010101c1981 */ /* 0x0002e4000c1e1500 */
[----:B------:R-:W-:Y:S02]  /*0880*/  @P3 IADD3.X R47, R11, UR15, RZ, P4, !PT ;  /* 0x0000000f0b2f3c10 */ /* 0x000fe4000a7fe4ff */
[----:B------:R-:W-:Y:S01]  /*0890*/  @!P3 PRMT R13, RZ, 0x7610, R13 ;  /* 0x00007610ff0db816 */ /* 0x000fe2000000000d */
[----:B------:R4:W3:Y:S01]  /*08a0*/  @P2 LDG.E.U16 R36, desc[UR16][R26.64] ;  /* 0x000000101a242981 */ /* 0x0008e2000c1e1500 */
[----:B-1----:R-:W-:Y:S01]  /*08b0*/  @P3 IADD3 R16, P4, R10, UR12, RZ ;  /* 0x0000000c0a103c10 */ /* 0x002fe2000ff9e0ff */
[----:B0-----:R-:W-:-:S03]  /*08c0*/  FMUL.FTZ R14, R14, R45 ;  /* 0x0000002d0e0e7220 */ /* 0x001fc60000410000 */
[----:B------:R-:W-:Y:S02]  /*08d0*/  @P3 IADD3.X R17, R11, UR13, RZ, P4, !PT ;  /* 0x0000000d0b113c10 */ /* 0x000fe4000a7fe4ff */
[----:B------:R-:W-:-:S03]  /*08e0*/  @!P3 PRMT R40, RZ, 0x7610, R40 ;  /* 0x00007610ff28b816 */ /* 0x000fc60000000028 */
[----:B------:R0:W3:Y:S01]  /*08f0*/  @P3 LDG.E.U16 R13, desc[UR16][R16.64] ;  /* 0x00000010100d3981 */ /* 0x0000e2000c1e1500 */
[----:B----4-:R-:W-:-:S03]  /*0900*/  @P3 IADD3 R26, P4, R10, UR10, RZ ;  /* 0x0000000a0a1a3c10 */ /* 0x010fc6000ff9e0ff */
[----:B------:R1:W4:Y:S01]  /*0910*/  @P3 LDG.E.U16 R40, desc[UR16][R46.64] ;  /* 0x000000102e283981 */ /* 0x000322000c1e1500 */
[----:B0-----:R-:W-:-:S05]  /*0920*/  F2FP.F16.F32.PACK_AB R17, RZ, R14 ;  /* 0x0000000eff11723e */ /* 0x001fca00000000ff */
[----:B-1----:R-:W-:Y:S02]  /*0930*/  HADD2.F32 R46, -RZ, R17.H0_H0 ;  /* 0x20000011ff2e7230 */ /* 0x002fe40000004100 */
[----:B------:R-:W-:Y:S01]  /*0940*/  HADD2.F32 R17, -RZ, R44.H0_H0 ;  /* 0x2000002cff117230 */ /* 0x000fe20000004100 */
[----:B------:R-:W-:Y:S01]  /*0950*/  @!P3 PRMT R14, RZ, 0x7610, R14 ;  /* 0x00007610ff0eb816 */ /* 0x000fe2000000000e */
[----:B------:R-:W-:Y:S01]  /*0960*/  HADD2.F32 R45, -RZ, R42.H0_H0 ;  /* 0x2000002aff2d7230 */ /* 0x000fe20000004100 */
[----:B------:R-:W-:Y:S02]  /*0970*/  @P3 IADD3.X R27, R11, UR11, RZ, P4, !PT ;  /* 0x0000000b0b1b3c10 */ /* 0x000fe4000a7fe4ff */
[----:B------:R-:W-:Y:S01]  /*0980*/  FMUL.FTZ R42, R17, R30 ;  /* 0x0000001e112a7220 */ /* 0x000fe20000410000 */
[----:B------:R-:W-:Y:S02]  /*0990*/  VIADD R17, R4, UR4 ;  /* 0x0000000404117c36 */ /* 0x000fe40008000000 */
[----:B------:R-:W-:Y:S01]  /*09a0*/  HADD2.F32 R12, -RZ, R12.H0_H0 ;  /* 0x2000000cff0c7230 */ /* 0x000fe20000004100 */
[----:B------:R0:W4:Y:S02]  /*09b0*/  @P3 LDG.E.U16 R14, desc[UR16][R26.64] ;  /* 0x000000101a0e3981 */ /* 0x000124000c1e1500 */
[----:B------:R-:W-:Y:S01]  /*09c0*/  IADD3 R44, P4, R0, R17, RZ ;  /* 0x00000011002c7210 */ /* 0x000fe20007f9e0ff */
[----:B------:R-:W-:-:S02]  /*09d0*/  HADD2.F32 R43, -RZ, R43.H0_H0 ;  /* 0x2000002bff2b7230 */ /* 0x000fc40000004100 */
[----:B-----5:R-:W-:Y:S01]  /*09e0*/  FFMA.FTZ R12, R3, R12, R46 ;  /* 0x0000000c030c7223 */ /* 0x020fe2000001002e */
[----:B------:R-:W-:Y:S02]  /*09f0*/  @P0 LEA R46, P5, R44, UR6, 0x2 ;  /* 0x000000062c2e0c11 */ /* 0x000fe4000f8a10ff */
[----:B0-----:R-:W-:Y:S01]  /*0a00*/  SHF.R.S32.HI R26, RZ, 0x1f, R0 ;  /* 0x0000001fff1a7819 */ /* 0x001fe20000011400 */
[----:B------:R-:W-:-:S03]  /*0a10*/  FMUL.FTZ R16, R45, R30 ;  /* 0x0000001e2d107220 */ /* 0x000fc60000410000 */
[----:B------:R-:W-:Y:S02]  /*0a20*/  LEA.HI.X.SX32 R27, R17, R26, 0x1, P4 ;  /* 0x0000001a111b7211 */ /* 0x000fe400020f0eff */
[----:B------:R-:W-:Y:S01]  /*0a30*/  IADD3 R26, P4, R38, UR12, RZ ;  /* 0x0000000c261a7c10 */ /* 0x000fe2000ff9e0ff */
[----:B------:R-:W-:Y:S01]  /*0a40*/  FMUL.FTZ R30, R43, R30 ;  /* 0x0000001e2b1e7220 */ /* 0x000fe20000410000 */
[----:B------:R-:W-:Y:S02]  /*0a50*/  @P0 LEA.HI.X R47, R44, UR7, R27, 0x2, P5 ;  /* 0x000000072c2f0c11 */ /* 0x000fe4000a8f141b */
[----:B------:R-:W-:Y:S02]  /*0a60*/  @!P2 PRMT R43, RZ, 0x7610, R43 ;  /* 0x00007610ff2ba816 */ /* 0x000fe4000000002b */
[----:B------:R-:W-:-:S05]  /*0a70*/  IADD3.X R27, R15, UR13, RZ, P4, !PT ;  /* 0x0000000d0f1b7c10 */ /* 0x000fca000a7fe4ff */
[----:B------:R-:W4:Y:S01]  /*0a80*/  @P2 LDG.E.U16 R43, desc[UR16][R26.64] ;  /* 0x000000101a2b2981 */ /* 0x000f22000c1e1500 */
[----:B------:R-:W-:-:S04]  /*0a90*/  IADD3 R48, P4, R38, UR14, RZ ;  /* 0x0000000e26307c10 */ /* 0x000fc8000ff9e0ff */
[----:B------:R-:W-:Y:S02]  /*0aa0*/  IADD3.X R49, R15, UR15, RZ, P4, !PT ;  /* 0x0000000f0f317c10 */ /* 0x000fe4000a7fe4ff */
[----:B------:R-:W-:-:S06]  /*0ab0*/  @!P2 PRMT R15, RZ, 0x7610, R15 ;  /* 0x00007610ff0fa816 */ /* 0x000fcc000000000f */
[----:B------:R-:W4:Y:S01]  /*0ac0*/  @P2 LDG.E.U16 R15, desc[UR16][R48.64] ;  /* 0x00000010300f2981 */ /* 0x000f22000c1e1500 */
[----:B------:R-:W-:Y:S02]  /*0ad0*/  F2FP.F16.F32.PACK_AB R42, RZ, R42 ;  /* 0x0000002aff2a723e */ /* 0x000fe400000000ff */
[----:B------:R-:W-:-:S03]  /*0ae0*/  F2FP.F16.F32.PACK_AB R12, RZ, R12 ;  /* 0x0000000cff0c723e */ /* 0x000fc600000000ff */
[----:B------:R-:W-:Y:S02]  /*0af0*/  HADD2.F32 R42, -RZ, R42.H0_H0 ;  /* 0x2000002aff2a7230 */ /* 0x000fe40000004100 */
[----:B------:R-:W-:-:S03]  /*0b00*/  @P0 HADD2.F32 R45, -RZ, R12.H0_H0 ;  /* 0x2000000cff2d0230 */ /* 0x000fc60000004100 */
[-C--:B------:R-:W-:Y:S01]  /*0b10*/  FMUL.FTZ R51, R6, R42.reuse ;  /* 0x0000002a06337220 */ /* 0x080fe20000410000 */
[----:B------:R-:W-:Y:S01]  /*0b20*/  FMUL.FTZ R12, R5, R42 ;  /* 0x0000002a050c7220 */ /* 0x000fe20000410000 */
[----:B------:R-:W-:Y:S02]  /*0b30*/  HADD2.F32 R41, -RZ, R41.H0_H0 ;  /* 0x20000029ff297230 */ /* 0x000fe40000004100 */
[----:B------:R-:W-:Y:S01]  /*0b40*/  FMUL.FTZ R42, R42, R51 ;  /* 0x000000332a2a7220 */ /* 0x000fe20000410000 */
[----:B------:R-:W-:Y:S01]  /*0b50*/  VIADD R17, R17, UR5 ;  /* 0x0000000511117c36 */ /* 0x000fe20008000000 */
[----:B------:R-:W-:Y:S01]  /*0b60*/  F2FP.F16.F32.PACK_AB R30, RZ, R30 ;  /* 0x0000001eff1e723e */ /* 0x000fe200000000ff */
[----:B------:R0:W-:Y:S04]  /*0b70*/  @P0 STG.E desc[UR16][R46.64], R45 ;  /* 0x0000002d2e000986 */ /* 0x0001e8000c101910 */
[----:B------:R-:W-:Y:S01]  /*0b80*/  HADD2.F32 R30, -RZ, R30.H0_H0 ;  /* 0x2000001eff1e7230 */ /* 0x000fe20000004100 */
[----:B------:R-:W-:Y:S01]  /*0b90*/  F2FP.F16.F32.PACK_AB R16, RZ, R16 ;  /* 0x00000010ff10723e */ /* 0x000fe200000000ff */
[----:B--2---:R-:W-:-:S05]  /*0ba0*/  HADD2.F32 R31, -RZ, R31.H0_H0 ;  /* 0x2000001fff1f7230 */ /* 0x004fca0000004100 */
[----:B------:R-:W-:Y:S01]  /*0bb0*/  FFMA.FTZ R31, R31, UR22, R12 ;  /* 0x000000161f1f7c23 */ /* 0x000fe2000801000c */
[----:B------:R-:W-:-:S04]  /*0bc0*/  FFMA.FTZ R12, R41, UR23, R42 ;  /* 0x00000017290c7c23 */ /* 0x000fc8000801002a */
[----:B------:R-:W-:Y:S02]  /*0bd0*/  F2FP.F16.F32.PACK_AB R31, RZ, R31 ;  /* 0x0000001fff1f723e */ /* 0x000fe400000000ff */
[----:B------:R-:W-:-:S03]  /*0be0*/  F2FP.F16.F32.PACK_AB R12, RZ, R12 ;  /* 0x0000000cff0c723e */ /* 0x000fc600000000ff */
[----:B------:R-:W-:Y:S02]  /*0bf0*/  HADD2.F32 R38, -RZ, R31.H0_H0 ;  /* 0x2000001fff267230 */ /* 0x000fe40000004100 */
[----:B------:R-:W-:-:S03]  /*0c00*/  HADD2.F32 R41, -RZ, R12.H0_H0 ;  /* 0x2000000cff297230 */ /* 0x000fc60000004100 */
[----:B------:R-:W-:Y:S02]  /*0c10*/  FMUL.FTZ R38, R38, R37 ;  /* 0x0000002526267220 */ /* 0x000fe40000410000 */
[----:B------:R-:W-:-:S05]  /*0c20*/  FMUL.FTZ R41, R41, R34 ;  /* 0x0000002229297220 */ /* 0x000fca0000410000 */
[----:B------:R-:W-:-:S05]  /*0c30*/  F2FP.F16.F32.PACK_AB R38, R41, R38 ;  /* 0x000000262926723e */ /* 0x000fca00000000ff */
[----:B------:R-:W-:-:S06]  /*0c40*/  HADD2.F32 R42, -RZ, R38.H1_H1 ;  /* 0x30000026ff2a7230 */ /* 0x000fcc0000004100 */
[----:B------:R-:W1:Y:S02]  /*0c50*/  MUFU.SQRT R42, R42 ;  /* 0x0000002a002a7308 */ /* 0x000e640000002000 */
[----:B-1----:R-:W-:-:S05]  /*0c60*/  FADD.FTZ R41, R42, UR20 ;  /* 0x000000142a297e21 */ /* 0x002fca0008010000 */
[----:B------:R-:W-:-:S05]  /*0c70*/  F2FP.F16.F32.PACK_AB R41, RZ, R41 ;  /* 0x00000029ff29723e */ /* 0x000fca00000000ff */
[----:B------:R-:W-:-:S06]  /*0c80*/  HADD2.F32 R41, -RZ, R41.H0_H0 ;  /* 0x20000029ff297230 */ /* 0x000fcc0000004100 */
[----:B------:R-:W1:Y:S01]  /*0c90*/  MUFU.RCP R41, R41 ;  /* 0x0000002900297308 */ /* 0x000e620000001000 */
[----:B------:R-:W-:Y:S02]  /*0ca0*/  HADD2.F32 R44, -RZ, R38.H0_H0 ;  /* 0x20000026ff2c7230 */ /* 0x000fe40000004100 */
[----:B------:R-:W-:-:S03]  /*0cb0*/  IMAD.IADD R38, R0, 0x1, R17 ;  /* 0x0000000100267824 */ /* 0x000fc600078e0211 */
[----:B-1----:R-:W-:Y:S02]  /*0cc0*/  FMUL.FTZ R17, R44, R41 ;  /* 0x000000292c117220 */ /* 0x002fe40000410000 */
[----:B------:R-:W-:-:S04]  /*0cd0*/  @P1 LEA R44, P4, R38, UR6, 0x2 ;  /* 0x00000006262c1c11 */ /* 0x000fc8000f8810ff */
[----:B0-----:R-:W-:Y:S01]  /*0ce0*/  @P1 LEA.HI.X R45, R38, UR7, R29, 0x2, P4 ;  /* 0x00000007262d1c11 */ /* 0x001fe2000a0f141d */
[-C--:B------:R-:W-:Y:S01]  /*0cf0*/  FMUL.FTZ R38, R5, R30.reuse ;  /* 0x0000001e05267220 */ /* 0x080fe20000410000 */
[----:B------:R-:W-:Y:S01]  /*0d00*/  FMUL.FTZ R41, R6, R30 ;  /* 0x0000001e06297220 */ /* 0x000fe20000410000 */
[----:B---3--:R-:W-:Y:S02]  /*0d10*/  HADD2.F32 R13, -RZ, R13.H0_H0 ;  /* 0x2000000dff0d7230 */ /* 0x008fe40000004100 */
[----:B----4-:R-:W-:Y:S02]  /*0d20*/  HADD2.F32 R40, -RZ, R40.H0_H0 ;  /* 0x20000028ff287230 */ /* 0x010fe40000004100 */
[----:B------:R-:W-:-:S05]  /*0d30*/  HADD2.F32 R29, -RZ, R43.H0_H0 ;  /* 0x2000002bff1d7230 */ /* 0x000fca0000004100 */
[----:B------:R-:W-:Y:S01]  /*0d40*/  FFMA.FTZ R29, R29, UR22, R38 ;  /* 0x000000161d1d7c23 */ /* 0x000fe20008010026 */
[----:B------:R-:W-:Y:S02]  /*0d50*/  HADD2.F32 R38, -RZ, R16.H0_H0 ;  /* 0x20000010ff267230 */ /* 0x000fe40000004100 */
[----:B------:R-:W-:-:S03]  /*0d60*/  FMUL.FTZ R16, R30, R41 ;  /* 0x000000291e107220 */ /* 0x000fc60000410000 */
[-C--:B------:R-:W-:Y:S01]  /*0d70*/  FMUL.FTZ R41, R6, R38.reuse ;  /* 0x0000002606297220 */ /* 0x080fe20000410000 */
[----:B------:R-:W-:-:S03]  /*0d80*/  FMUL.FTZ R30, R5, R38 ;  /* 0x00000026051e7220 */ /* 0x000fc60000410000 */
[----:B------:R-:W-:Y:S01]  /*0d90*/  FMUL.FTZ R41, R38, R41 ;  /* 0x0000002926297220 */ /* 0x000fe20000410000 */
[----:B------:R-:W-:-:S03]  /*0da0*/  FFMA.FTZ R13, R13, UR22, R30 ;  /* 0x000000160d0d7c23 */ /* 0x000fc6000801001e */
[----:B------:R-:W-:Y:S01]  /*0db0*/  FFMA.FTZ R40, R40, UR23, R41 ;  /* 0x0000001728287c23 */ /* 0x000fe20008010029 */
[----:B------:R-:W-:Y:S01]  /*0dc0*/  HADD2.F32 R41, -RZ, R15.H0_H0 ;  /* 0x2000000fff297230 */ /* 0x000fe20000004100 */
[----:B------:R-:W-:-:S03]  /*0dd0*/  F2FP.F16.F32.PACK_AB R13, RZ, R13 ;  /* 0x0000000dff0d723e */ /* 0x000fc600000000ff */
[----:B------:R-:W-:Y:S01]  /*0de0*/  F2FP.F16.F32.PACK_AB R15, RZ, R40 ;  /* 0x00000028ff0f723e */ /* 0x000fe200000000ff */
[----:B------:R-:W-:Y:S01]  /*0df0*/  FFMA.FTZ R16, R41, UR23, R16 ;  /* 0x0000001729107c23 */ /* 0x000fe20008010010 */
[----:B------:R-:W-:-:S03]  /*0e00*/  HADD2.F32 R38, -RZ, R13.H0_H0 ;  /* 0x2000000dff267230 */ /* 0x000fc60000004100 */
[----:B------:R-:W-:Y:S01]  /*0e10*/  HADD2.F32 R41, -RZ, R15.H0_H0 ;  /* 0x2000000fff297230 */ /* 0x000fe20000004100 */
[----:B------:R-:W-:Y:S01]  /*0e20*/  F2FP.F16.F32.PACK_AB R30, RZ, R29 ;  /* 0x0000001dff1e723e */ /* 0x000fe200000000ff */
[----:B------:R-:W-:Y:S01]  /*0e30*/  FMUL.FTZ R38, R38, R37 ;  /* 0x0000002526267220 */ /* 0x000fe20000410000 */
[----:B------:R-:W-:Y:S02]  /*0e40*/  F2FP.F16.F32.PACK_AB R29, RZ, R16 ;  /* 0x00000010ff1d723e */ /* 0x000fe400000000ff */
[----:B------:R-:W-:-:S05]  /*0e50*/  FMUL.FTZ R41, R41, R34 ;  /* 0x0000002229297220 */ /* 0x000fca0000410000 */
[----:B------:R-:W-:Y:S01]  /*0e60*/  F2FP.F16.F32.PACK_AB R16, R41, R38 ;  /* 0x000000262910723e */ /* 0x000fe200000000ff */
[----:B------:R-:W-:Y:S02]  /*0e70*/  HADD2.F32 R38, -RZ, R30.H0_H0 ;  /* 0x2000001eff267230 */ /* 0x000fe40000004100 */
[----:B------:R-:W-:-:S03]  /*0e80*/  HADD2.F32 R41, -RZ, R29.H0_H0 ;  /* 0x2000001dff297230 */ /* 0x000fc60000004100 */
[----:B------:R-:W-:Y:S02]  /*0e90*/  FMUL.FTZ R38, R38, R37 ;  /* 0x0000002526267220 */ /* 0x000fe40000410000 */
[----:B------:R-:W-:Y:S01]  /*0ea0*/  FMUL.FTZ R41, R41, R34 ;  /* 0x0000002229297220 */ /* 0x000fe20000410000 */
[----:B------:R-:W-:-:S04]  /*0eb0*/  HADD2.F32 R43, -RZ, R16.H1_H1 ;  /* 0x30000010ff2b7230 */ /* 0x000fc80000004100 */
[----:B------:R-:W-:Y:S02]  /*0ec0*/  F2FP.F16.F32.PACK_AB R34, R41, R38 ;  /* 0x000000262922723e */ /* 0x000fe400000000ff */
[----:B------:R-:W0:Y:S03]  /*0ed0*/  MUFU.SQRT R43, R43 ;  /* 0x0000002b002b7308 */ /* 0x000e260000002000 */
[----:B------:R-:W-:-:S06]  /*0ee0*/  HADD2.F32 R40, -RZ, R34.H1_H1 ;  /* 0x30000022ff287230 */ /* 0x000fcc0000004100 */
[----:B------:R-:W1:Y:S01]  /*0ef0*/  MUFU.SQRT R40, R40 ;  /* 0x0000002800287308 */ /* 0x000e620000002000 */
[----:B0-----:R-:W-:-:S05]  /*0f00*/  FADD.FTZ R37, R43, UR20 ;  /* 0x000000142b257e21 */ /* 0x001fca0008010000 */
[----:B------:R-:W-:Y:S01]  /*0f10*/  F2FP.F16.F32.PACK_AB R38, RZ, R37 ;  /* 0x00000025ff26723e */ /* 0x000fe200000000ff */
[----:B-1----:R-:W-:-:S04]  /*0f20*/  FADD.FTZ R37, R40, UR20 ;  /* 0x0000001428257e21 */ /* 0x002fc80008010000 */
[----:B------:R-:W-:Y:S01]  /*0f30*/  HADD2.F32 R46, -RZ, R38.H0_H0 ;  /* 0x20000026ff2e7230 */ /* 0x000fe20000004100 */
[----:B------:R-:W-:-:S03]  /*0f40*/  F2FP.F16.F32.PACK_AB R38, RZ, R37 ;  /* 0x00000025ff26723e */ /* 0x000fc600000000ff */
[----:B------:R-:W0:Y:S02]  /*0f50*/  MUFU.RCP R37, R46 ;  /* 0x0000002e00257308 */ /* 0x000e240000001000 */
[----:B------:R-:W-:-:S06]  /*0f60*/  HADD2.F32 R42, -RZ, R38.H0_H0 ;  /* 0x20000026ff2a7230 */ /* 0x000fcc0000004100 */
[----:B------:R-:W1:Y:S01]  /*0f70*/  MUFU.RCP R38, R42 ;  /* 0x0000002a00267308 */ /* 0x000e620000001000 */
[----:B------:R-:W-:Y:S02]  /*0f80*/  HADD2.F32 R16, -RZ, R16.H0_H0 ;  /* 0x20000010ff107230 */ /* 0x000fe40000004100 */
[----:B------:R-:W-:Y:S01]  /*0f90*/  HADD2.F32 R41, -RZ, R34.H0_H0 ;  /* 0x20000022ff297230 */ /* 0x000fe20000004100 */
[----:B------:R-:W-:Y:S02]  /*0fa0*/  F2FP.F16.F32.PACK_AB R34, RZ, R17 ;  /* 0x00000011ff22723e */ /* 0x000fe400000000ff */
[----:B0-----:R-:W-:-:S03]  /*0fb0*/  FMUL.FTZ R17, R16, R37 ;  /* 0x0000002510117220 */ /* 0x001fc60000410000 */
[----:B------:R-:W-:Y:S01]  /*0fc0*/  HADD2.F32 R34, -RZ, R34.H0_H0 ;  /* 0x20000022ff227230 */ /* 0x000fe20000004100 */
[----:B------:R-:W-:Y:S01]  /*0fd0*/  @P2 LEA R16, P4, R39, UR6, 0x2 ;  /* 0x0000000627102c11 */ /* 0x000fe2000f8810ff */
[----:B------:R-:W-:Y:S02]  /*0fe0*/  HADD2.F32 R28, -RZ, R28.H0_H0 ;  /* 0x2000001cff1c7230 */ /* 0x000fe40000004100 */
[----:B-1----:R-:W-:Y:S01]  /*0ff0*/  FMUL.FTZ R38, R41, R38 ;  /* 0x0000002629267220 */ /* 0x002fe20000410000 */
[----:B------:R-:W-:-:S04]  /*1000*/  F2FP.F16.F32.PACK_AB R37, RZ, R17 ;  /* 0x00000011ff25723e */ /* 0x000fc800000000ff */
[----:B------:R-:W-:Y:S01]  /*1010*/  F2FP.F16.F32.PACK_AB R38, RZ, R38 ;  /* 0x00000026ff26723e */ /* 0x000fe200000000ff */
[----:B------:R-:W-:Y:S01]  /*1020*/  FFMA.FTZ R34, R3, R28, R34 ;  /* 0x0000001c03227223 */ /* 0x000fe20000010022 */
[----:B------:R-:W-:Y:S01]  /*1030*/  @P2 LEA.HI.X R17, R39, UR7, R32, 0x2, P4 ;  /* 0x0000000727112c11 */ /* 0x000fe2000a0f1420 */
[----:B------:R-:W-:Y:S02]  /*1040*/  HADD2.F32 R32, -RZ, R37.H0_H0 ;  /* 0x20000025ff207230 */ /* 0x000fe40000004100 */
[----:B------:R-:W-:Y:S02]  /*1050*/  HADD2.F32 R28, -RZ, R38.H0_H0 ;  /* 0x20000026ff1c7230 */ /* 0x000fe40000004100 */
[----:B------:R-:W-:Y:S01]  /*1060*/  HADD2.F32 R37, -RZ, R36.H0_H0 ;  /* 0x20000024ff257230 */ /* 0x000fe20000004100 */
[----:B------:R-:W-:Y:S01]  /*1070*/  F2FP.F16.F32.PACK_AB R34, RZ, R34 ;  /* 0x00000022ff22723e */ /* 0x000fe200000000ff */
[----:B------:R-:W-:-:S03]  /*1080*/  HADD2.F32 R14, -RZ, R14.H0_H0 ;  /* 0x2000000eff0e7230 */ /* 0x000fc60000004100 */
[----:B------:R-:W-:Y:S01]  /*1090*/  FFMA.FTZ R28, R3, R37, R28 ;  /* 0x00000025031c7223 */ /* 0x000fe2000001001c */
[----:B------:R-:W-:Y:S01]  /*10a0*/  PRMT R36, R33, 0x7610, R36 ;  /* 0x0000761021247816 */ /* 0x000fe20000000024 */
[----:B------:R-:W-:Y:S01]  /*10b0*/  FFMA.FTZ R32, R3, R14, R32 ;  /* 0x0000000e03207223 */ /* 0x000fe20000010020 */
[----:B------:R-:W-:Y:S02]  /*10c0*/  @P1 HADD2.F32 R33, -RZ, R34.H0_H0 ;  /* 0x20000022ff211230 */ /* 0x000fe40000004100 */
[----:B------:R-:W-:Y:S02]  /*10d0*/  F2FP.F16.F32.PACK_AB R28, RZ, R28 ;  /* 0x0000001cff1c723e */ /* 0x000fe400000000ff */
[----:B------:R-:W-:Y:S01]  /*10e0*/  PRMT R14, R31, 0x7610, R14 ;  /* 0x000076101f0e7816 */ /* 0x000fe2000000000e */
[----:B------:R0:W-:Y:S02]  /*10f0*/  @P0 STG.E.U16 desc[UR16][R22.64], R35 ;  /* 0x0000002316000986 */ /* 0x0001e4000c101510 */
[----:B------:R-:W-:-:S02]  /*1100*/  @P2 HADD2.F32 R31, -RZ, R28.H0_H0 ;  /* 0x2000001cff1f2230 */ /* 0x000fc40000004100 */
[----:B------:R0:W-:Y:S04]  /*1110*/  @P0 STG.E.U16 desc[UR16][R24.64], R36 ;  /* 0x0000002418000986 */ /* 0x0001e8000c101510 */
[----:B------:R0:W-:Y:S04]  /*1120*/  @P1 STG.E desc[UR16][R44.64], R33 ;  /* 0x000000212c001986 */ /* 0x0001e8000c101910 */
[----:B------:R0:W-:Y:S04]  /*1130*/  @P1 STG.E.U16 desc[UR16][R20.64], R14 ;  /* 0x0000000e14001986 */ /* 0x0001e8000c101510 */
[----:B------:R0:W-:Y:S04]  /*1140*/  @P1 STG.E.U16 desc[UR16][R18.64], R12 ;  /* 0x0000000c12001986 */ /* 0x0001e8000c101510 */
[----:B------:R0:W-:Y:S04]  /*1150*/  @P2 STG.E desc[UR16][R16.64], R31 ;  /* 0x0000001f10002986 */ /* 0x0001e8000c101910 */
[----:B------:R0:W-:Y:S04]  /*1160*/  @P2 STG.E.U16 desc[UR16][R26.64], R30 ;  /* 0x0000001e1a002986 */ /* 0x0001e8000c101510 */
[----:B------:R0:W-:Y:S01]  /*1170*/  @P2 STG.E.U16 desc[UR16][R48.64], R29 ;  /* 0x0000001d30002986 */ /* 0x0001e2000c101510 */
[----:B------:R-:W-:Y:S04]  /*1180*/  BSSY B0, `(.L_x_4) ;  /* 0x000000e000007945 */ /* 0x000fe80003800000 */
[----:B------:R-:W-:Y:S05]  /*1190*/  @!P3 BRA `(.L_x_5) ;  /* 0x000000000030b947 */ /* 0x000fea0003800000 */
[----:B0-----:R-:W-:Y:S02]  /*11a0*/  LEA R16, P0, R8, UR6, 0x2 ;  /* 0x0000000608107c11 */ /* 0x001fe4000f8010ff */
[----:B------:R-:W-:Y:S02]  /*11b0*/  F2FP.F16.F32.PACK_AB R32, RZ, R32 ;  /* 0x00000020ff20723e */ /* 0x000fe400000000ff */
[----:B------:R-:W-:Y:S02]  /*11c0*/  IADD3 R12, P1, R10, UR12, RZ ;  /* 0x0000000c0a0c7c10 */ /* 0x000fe4000ff3e0ff */
[----:B------:R-:W-:Y:S01]  /*11d0*/  LEA.HI.X R17, R8, UR7, R9, 0x2, P0 ;  /* 0x0000000708117c11 */ /* 0x000fe200080f1409 */
[----:B------:R-:W-:Y:S01]  /*11e0*/  HADD2.F32 R9, -RZ, R32.H0_H0 ;  /* 0x20000020ff097230 */ /* 0x000fe20000004100 */
[----:B------:R-:W-:Y:S02]  /*11f0*/  IADD3 R10, P0, R10, UR14, RZ ;  /* 0x0000000e0a0a7c10 */ /* 0x000fe4000ff1e0ff */
[----:B------:R-:W-:-:S02]  /*1200*/  PRMT R8, R13, 0x7610, R8 ;  /* 0x000076100d087816 */ /* 0x000fc40000000008 */
[C---:B------:R-:W-:Y:S01]  /*1210*/  IADD3.X R13, R11.reuse, UR13, RZ, P1, !PT ;  /* 0x0000000d0b0d7c10 */ /* 0x040fe20008ffe4ff */
[----:B------:R1:W-:Y:S01]  /*1220*/  STG.E desc[UR16][R16.64], R9 ;  /* 0x0000000910007986 */ /* 0x0003e2000c101910 */
[----:B------:R-:W-:-:S03]  /*1230*/  IADD3.X R11, R11, UR15, RZ, P0, !PT ;  /* 0x0000000f0b0b7c10 */ /* 0x000fc600087fe4ff */
[----:B------:R1:W-:Y:S04]  /*1240*/  STG.E.U16 desc[UR16][R12.64], R8 ;  /* 0x000000080c007986 */ /* 0x0003e8000c101510 */
[----:B------:R1:W-:Y:S02]  /*1250*/  STG.E.U16 desc[UR16][R10.64], R15 ;  /* 0x0000000f0a007986 */ /* 0x0003e4000c101510 */
.L_x_5:
[----:B------:R-:W-:Y:S05]  /*1260*/  BSYNC B0 ;  /* 0x0000000000007941 */ /* 0x000fea0003800000 */
.L_x_4:
[----:B------:R-:W-:-:S06]  /*1270*/  ULEA UR4, UR5, UR4, 0x2 ;  /* 0x0000000405047291 */ /* 0x000fcc000f8e103f */
[----:B------:R-:W-:Y:S02]  /*1280*/  ISETP.LE.AND P0, PT, R7, UR4, PT ;  /* 0x0000000407007c0c */ /* 0x000fe4000bf03270 */
[----:B------:R-:W-:-:S13]  /*1290*/  ISETP.GT.AND P1, PT, R2, UR4, PT ;  /* 0x0000000402007c0c */ /* 0x000fda000bf24270 */
[----:B------:R-:W-:Y:S05]  /*12a0*/  @!P0 BRA P1, `(.L_x_6) ;  /* 0xffffffec00dc8947 */ /* 0x000fea000083ffff */
[----:B------:R-:W-:Y:S05]  /*12b0*/  EXIT ;  /* 0x000000000000794d */ /* 0x000fea0003800000 */
.L_x_7:
        /* <DEDUP_REMOVED lines=12> */
.L_x_33:


//--------------------- .text._Z25multi_tensor_apply_kernelI18TensorListMetadataILi5EE17LAMBStage1FunctorIN3c104HalfEfS4_EJPfffffffEEvlPViT_T0_DpT1_ --------------------------
	.section	.text._Z25multi_tensor_apply_kernelI18TensorListMetadataILi5EE17LAMBStage1FunctorIN3c104HalfEfS4_EJPfffffffEEvlPViT_T0_DpT1_,"ax",@progbits
	.align	128
        .global         _Z25multi_tensor_apply_kernelI18TensorListMetadataILi5EE17LAMBStage1FunctorIN3c104HalfEfS4_EJPfffffffEEvlPViT_T0_DpT1_
        .type           _Z25multi_tensor_apply_kernelI18TensorListMetadataILi5EE17LAMBStage1FunctorIN3c104HalfEfS4_EJPfffffffEEvlPViT_T0_DpT1_,@function
        .size           _Z25multi_tensor_apply_kernelI18TensorListMetadataILi5EE17LAMBStage1FunctorIN3c104HalfEfS4_EJPfffffffEEvlPViT_T0_DpT1_,(.L_x_34 - _Z25multi_tensor_apply_kernelI18TensorListMetadataILi5EE17LAMBStage1FunctorIN3c104HalfEfS4_EJPfffffffEEvlPViT_T0_DpT1_)
        .other          _Z25multi_tensor_apply_kernelI18TensorListMetadataILi5EE17LAMBStage1FunctorIN3c104HalfEfS4_EJPfffffffEEvlPViT_T0_DpT1_,@"STO_CUDA_ENTRY STV_DEFAULT"
_Z25multi_tensor_apply_kernelI18TensorListMetadataILi5EE17LAMBStage1FunctorIN3c104HalfEfS4_EJPfffffffEEvlPViT_T0_DpT1_:
.text._Z25multi_tensor_apply_kernelI18TensorListMetadataILi5EE17LAMBStage1FunctorIN3c104HalfEfS4_EJPfffffffEEvlPViT_T0_DpT1_:
        /* <DEDUP_REMOVED lines=18> */
[----:B------:R-:W1:Y:S01]  /*0120*/  S2R R24, SR_TID.X ;  /* 0x0000000000187919 */ /* 0x000e620000002100 */
        /* <DEDUP_REMOVED lines=8> */
[----:B0-----:R-:W-:-:S02]  /*01b0*/  IMAD.WIDE R2, R5, 0x4, R2 ;  /* 0x0000000405027825 */ /* 0x001fc400078e0202 */
[----:B------:R-:W0:Y:S03]  /*01c0*/  LDC.64 R4, c[0x0][0xe18] ;  /* 0x00038600ff047b82 */ /* 0x000e260000000a00 */
[----:B------:R2:W5:Y:S01]  /*01d0*/  LDG.E R23, desc[UR16][R2.64] ;  /* 0x0000001002177981 */ /* 0x000562000c1e1900 */
[----:B------:R-:W-:Y:S01]  /*01e0*/  ULDC.64 UR6, c[0x0][UR6+0x5d0] ;  /* 0x0001740006067abb */ /* 0x000fe20008000a00 */
[----:B------:R-:W-:Y:S01]  /*01f0*/  UMOV UR4, URZ ;  /* 0x0000003f00047c82 */ /* 0x000fe20008000000 */
[----:B0-----:R-:W-:Y:S01]  /*0200*/  FADD.FTZ R25, -R4, 1 ;  /* 0x3f80000004197421 */ /* 0x001fe20000010100 */
[----:B-12---:R-:W-:-:S07]  /*0210*/  FADD.FTZ R26, -R5, 1 ;  /* 0x3f800000051a7421 */ /* 0x006fce0000010100 */
.L_x_10:
[----:B0-----:R-:W0:Y:S01]  /*0220*/  LDC R27, c[0x0][0x210] ;  /* 0x00008400ff1b7b82 */ /* 0x001e220000000800 */
[----:B-1----:R-:W-:Y:S01]  /*0230*/  VIADD R3, R24, UR4 ;  /* 0x0000000418037c36 */ /* 0x002fe20008000000 */
[----:B------:R-:W-:-:S03]  /*0240*/  SHF.R.S32.HI R10, RZ, 0x1f, R0 ;  /* 0x0000001fff0a7819 */ /* 0x000fc60000011400 */
[----:B------:R-:W-:Y:S01]  /*0250*/  VIADD R33, R3, UR5 ;  /* 0x0000000503217c36 */ /* 0x000fe20008000000 */
[----:B------:R-:W-:-:S03]  /*0260*/  IADD3 R4, P0, R0, R3, RZ ;  /* 0x0000000300047210 */ /* 0x000fc60007f1e0ff */
[----:B------:R-:W-:Y:S01]  /*0270*/  VIADD R35, R33, UR5 ;  /* 0x0000000521237c36 */ /* 0x000fe20008000000 */
[----:B------:R-:W-:Y:S01]  /*0280*/  IADD3 R46, P3, R0, R33, RZ ;  /* 0x00000021002e7210 */ /* 0x000fe20007f7e0ff */
[----:B------:R-:W-:Y:S01]  /*0290*/  IMAD.SHL.U32 R16, R4, 0x4, RZ ;  /* 0x0000000404107824 */ /* 0x000fe200078e00ff */
[-C--:B0-----:R-:W-:Y:S02]  /*02a0*/  ISETP.GE.AND P2, PT, R3, R27.reuse, PT ;  /* 0x0000001b0300720c */ /* 0x081fe40003f46270 */
[----:B------:R-:W-:Y:S02]  /*02b0*/  ISETP.GE.AND P1, PT, R33, R27, PT ;  /* 0x0000001b2100720c */ /* 0x000fe40003f26270 */
[C---:B------:R-:W-:Y:S02]  /*02c0*/  ISETP.LT.AND P2, PT, R3.reuse, R22, !P2 ;  /* 0x000000160300720c */ /* 0x040fe40005741270 */
[----:B------:R-:W-:Y:S02]  /*02d0*/  LEA.HI.X.SX32 R3, R3, R10, 0x1, P0 ;  /* 0x0000000a03037211 */ /* 0x000fe400000f0eff */
[----:B------:R-:W-:-:S02]  /*02e0*/  ISETP.LT.AND P1, PT, R33, R22, !P1 ;  /* 0x000000162100720c */ /* 0x000fc40004f21270 */
[----:B------:R-:W-:-:S07]  /*02f0*/  SHF.L.U64.HI R17, R4, 0x2, R3 ;  /* 0x0000000204117819 */ /* 0x000fce0000010203 */
[C---:B------:R-:W-:Y:S02]  /*0300*/  @P2 LEA R2, P0, R4.reuse, UR8, 0x1 ;  /* 0x0000000804022c11 */ /* 0x040fe4000f8008ff */
[----:B------:R-:W-:Y:S02]  /*0310*/  @!P2 PRMT R43, RZ, 0x7610, R43 ;  /* 0x00007610ff2ba816 */ /* 0x000fe4000000002b */
[----:B------:R-:W-:Y:S02]  /*0320*/  @P2 LEA.HI.X R3, R4, UR9, R3, 0x1, P0 ;  /* 0x0000000904032c11 */ /* 0x000fe400080f0c03 */
[----:B------:R-:W-:Y:S02]  /*0330*/  LEA.HI.X.SX32 R33, R33, R10, 0x1, P3 ;  /* 0x0000000a21217211 */ /* 0x000fe400018f0eff */
[----:B------:R-:W-:Y:S01]  /*0340*/  IADD3 R8, P3, R16, UR14, RZ ;  /* 0x0000000e10087c10 */ /* 0x000fe2000ff7e0ff */
[----:B------:R0:W2:Y:S01]  /*0350*/  @P2 LDG.E.U16 R43, desc[UR16][R2.64] ;  /* 0x00000010022b2981 */ /* 0x0000a2000c1e1500 */
[----:B------:R-:W-:Y:S01]  /*0360*/  @!P2 IMAD.MOV.U32 R34, RZ, RZ, RZ ;  /* 0x000000ffff22a224 */ /* 0x000fe200078e00ff */
[C---:B------:R-:W-:Y:S01]  /*0370*/  ISETP.GE.AND P0, PT, R35.reuse, R27, PT ;  /* 0x0000001b2300720c */ /* 0x040fe20003f06270 */
[----:B------:R-:W-:Y:S01]  /*0380*/  VIADD R29, R35, UR5 ;  /* 0x00000005231d7c36 */ /* 0x000fe20008000000 */
[----:B------:R-:W-:-:S02]  /*0390*/  IADD3.X R9, R17, UR15, RZ, P3, !PT ;  /* 0x0000000f11097c10 */ /* 0x000fc40009ffe4ff */
[-C--:B------:R-:W-:Y:S02]  /*03a0*/  ISETP.LT.AND P0, PT, R35, R22.reuse, !P0 ;  /* 0x000000162300720c */ /* 0x080fe40004701270 */
[C---:B------:R-:W-:Y:S01]  /*03b0*/  ISETP.GE.AND P3, PT, R29.reuse, R27, PT ;  /* 0x0000001b1d00720c */ /* 0x040fe20003f66270 */
[----:B------:R-:W3:Y:S01]  /*03c0*/  @P2 LDG.E R34, desc[UR16][R8.64] ;  /* 0x0000001008222981 */ /* 0x000ee2000c1e1900 */
[----:B------:R-:W-:Y:S02]  /*03d0*/  IADD3 R32, P4, R0, R35, RZ ;  /* 0x0000002300207210 */ /* 0x000fe40007f9e0ff */
[C---:B------:R-:W-:Y:S02]  /*03e0*/  @P1 LEA R6, P5, R46.reuse, UR8, 0x1 ;  /* 0x000000082e061c11 */ /* 0x040fe4000f8a08ff */
[----:B------:R-:W-:Y:S01]  /*03f0*/  ISETP.LT.AND P3, PT, R29, R22, !P3 ;  /* 0x000000161d00720c */ /* 0x000fe20005f61270 */
[----:B------:R-:W-:Y:S01]  /*0400*/  IMAD.SHL.U32 R19, R46, 0x4, RZ ;  /* 0x000000042e137824 */ /* 0x000fe200078e00ff */
[----:B------:R-:W-:-:S02]  /*0410*/  LEA.HI.X.SX32 R35, R35, R10, 0x1, P4 ;  /* 0x0000000a23237211 */ /* 0x000fc400020f0eff */
[----:B------:R-:W-:Y:S02]  /*0420*/  @!P1 PRMT R38, RZ, 0x7610, R38 ;  /* 0x00007610ff269816 */ /* 0x000fe40000000026 */
[----:B------:R-:W-:Y:S02]  /*0430*/  IADD3 R28, P4, R0, R29, RZ ;  /* 0x0000001d001c7210 */ /* 0x000fe40007f9e0ff */
[--C-:B------:R-:W-:Y:S02]  /*0440*/  @P1 LEA.HI.X R7, R46, UR9, R33.reuse, 0x1, P5 ;  /* 0x000000092e071c11 */ /* 0x100fe4000a8f0c21 */
[----:B------:R-:W-:Y:S02]  /*0450*/  LEA.HI.X.SX32 R29, R29, R10, 0x1, P4 ;  /* 0x0000000a1d1d7211 */ /* 0x000fe400020f0eff */
[----:B------:R-:W-:Y:S01]  /*0460*/  @P0 LEA R12, P5, R32, UR8, 0x1 ;  /* 0x00000008200c0c11 */ /* 0x000fe2000f8a08ff */
[----:B------:R1:W4:Y:S01]  /*0470*/  @P1 LDG.E.U16 R38, desc[UR16][R6.64] ;  /* 0x0000001006261981 */ /* 0x000322000c1e1500 */
[----:B------:R-:W-:-:S02]  /*0480*/  SHF.L.U64.HI R46, R46, 0x2, R33 ;  /* 0x000000022e2e7819 */ /* 0x000fc40000010221 */
[----:B------:R-:W-:Y:S01]  /*0490*/  IADD3 R4, P4, R19, UR14, RZ ;  /* 0x0000000e13047c10 */ /* 0x000fe2000ff9e0ff */
[----:B------:R-:W-:Y:S01]  /*04a0*/  @!P1 IMAD.MOV.U32 R40, RZ, RZ, RZ ;  /* 0x000000ffff289224 */ /* 0x000fe200078e00ff */
[----:B------:R-:W-:Y:S01]  /*04b0*/  @!P0 PRMT R41, RZ, 0x7610, R41 ;  /* 0x00007610ff298816 */ /* 0x000fe20000000029 */
[C---:B------:R-:W-:Y:S01]  /*04c0*/  IMAD.SHL.U32 R21, R32.reuse, 0x4, RZ ;  /* 0x0000000420157824 */ /* 0x040fe200078e00ff */
[--C-:B------:R-:W-:Y:S02]  /*04d0*/  @P0 LEA.HI.X R13, R32, UR9, R35.reuse, 0x1, P5 ;  /* 0x00000009200d0c11 */ /* 0x100fe4000a8f0c23 */
[----:B------:R-:W-:Y:S01]  /*04e0*/  IADD3.X R5, R46, UR15, RZ, P4, !PT ;  /* 0x0000000f2e057c10 */ /* 0x000fe2000a7fe4ff */
[C---:B------:R-:W-:Y:S01]  /*04f0*/  IMAD.SHL.U32 R30, R28.reuse, 0x4, RZ ;  /* 0x000000041c1e7824 */ /* 0x040fe200078e00ff */
[----:B------:R-:W-:Y:S01]  /*0500*/  @P3 LEA R10, P5, R28, UR8, 0x1 ;  /* 0x000000081c0a3c11 */ /* 0x000fe2000f8a08ff */
[----:B------:R1:W4:Y:S01]  /*0510*/  @P0 LDG.E.U16 R41, desc[UR16][R12.64] ;  /* 0x000000100c290981 */ /* 0x000322000c1e1500 */
[----:B------:R-:W-:-:S02]  /*0520*/  SHF.L.U64.HI R20, R32, 0x2, R35 ;  /* 0x0000000220147819 */ /* 0x000fc40000010223 */
[----:B------:R-:W-:Y:S01]  /*0530*/  @!P3 PRMT R39, RZ, 0x7610, R39 ;  /* 0x00007610ff27b816 */ /* 0x000fe20000000027 */
[----:B------:R-:W4:Y:S01]  /*0540*/  @P1 LDG.E R40, desc[UR16][R4.64] ;  /* 0x0000001004281981 */ /* 0x000f22000c1e1900 */
[----:B0-----:R-:W-:Y:S02]  /*0550*/  IADD3 R2, P4, R21, UR14, RZ ;  /* 0x0000000e15027c10 */ /* 0x001fe4000ff9e0ff */
[C-C-:B------:R-:W-:Y:S01]  /*0560*/  @P3 LEA.HI.X R11, R28.reuse, UR9, R29.reuse, 0x1, P5 ;  /* 0x000000091c0b3c11 */ /* 0x140fe2000a8f0c1d */
[----:B------:R-:W-:Y:S01]  /*0570*/  @!P0 IMAD.MOV.U32 R42, RZ, RZ, RZ ;  /* 0x000000ffff2a8224 */ /* 0x000fe200078e00ff */
[----:B------:R-:W-:Y:S02]  /*0580*/  SHF.L.U64.HI R31, R28, 0x2, R29 ;  /* 0x000000021c1f7819 */ /* 0x000fe4000001021d */
[----:B------:R-:W-:Y:S01]  /*0590*/  @P3 IADD3 R14, P5, R30, UR14, RZ ;  /* 0x0000000e1e0e3c10 */ /* 0x000fe2000ffbe0ff */
[----:B------:R0:W4:Y:S01]  /*05a0*/  @P3 LDG.E.U16 R39, desc[UR16][R10.64] ;  /* 0x000000100a273981 */ /* 0x000122000c1e1500 */
[----:B------:R-:W-:Y:S01]  /*05b0*/  IADD3.X R3, R20, UR15, RZ, P4, !PT ;  /* 0x0000000f14037c10 */ /* 0x000fe2000a7fe4ff */
[----:B------:R-:W-:Y:S01]  /*05c0*/  @!P3 IMAD.MOV.U32 R36, RZ, RZ, RZ ;  /* 0x000000ffff24b224 */ /* 0x000fe200078e00ff */
[----:B------:R-:W-:-:S03]  /*05d0*/  @P3 IADD3.X R15, R31, UR15, RZ, P5, !PT ;  /* 0x0000000f1f0f3c10 */ /* 0x000fc6000affe4ff */
[----:B------:R-:W4:Y:S01]  /*05e0*/  @P0 LDG.E R42, desc[UR16][R2.64] ;  /* 0x00000010022a0981 */ /* 0x000f22000c1e1900 */
[----:B-1----:R-:W-:-:S03]  /*05f0*/  IADD3 R6, P4, R16, UR12, RZ ;  /* 0x0000000c10067c10 */ /* 0x002fc6000ff9e0ff */
[----:B------:R1:W4:Y:S01]  /*0600*/  @P3 LDG.E R36, desc[UR16][R14.64] ;  /* 0x000000100e243981 */ /* 0x000322000c1e1900 */
[----:B------:R-:W-:Y:S01]  /*0610*/  @!P2 IMAD.MOV.U32 R37, RZ, RZ, RZ ;  /* 0x000000ffff25a224 */ /* 0x000fe200078e00ff */
[----:B------:R-:W-:Y:S02]  /*0620*/  IADD3.X R7, R17, UR13, RZ, P4, !PT ;  /* 0x0000000d11077c10 */ /* 0x000fe4000a7fe4ff */
[----:B------:R-:W-:Y:S01]  /*0630*/  IADD3 R12, P5, R19, UR12, RZ ;  /* 0x0000000c130c7c10 */ /* 0x000fe2000ffbe0ff */
[----:B------:R-:W-:Y:S02]  /*0640*/  @!P1 IMAD.MOV.U32 R45, RZ, RZ, RZ ;  /* 0x000000ffff2d9224 */ /* 0x000fe400078e00ff */
[----:B------:R-:W4:Y:S01]  /*0650*/  @P2 LDG.E R37, desc[UR16][R6.64] ;  /* 0x0000001006252981 */ /* 0x000f22000c1e1900 */
[----:B------:R-:W-:Y:S02]  /*0660*/  @P2 IADD3 R16, P4, R16, UR10, RZ ;  /* 0x0000000a10102c10 */ /* 0x000fe4000ff9e0ff */
[----:B------:R-:W-:-:S02]  /*0670*/  IADD3.X R13, R46, UR13, RZ, P5, !PT ;  /* 0x0000000d2e0d7c10 */ /* 0x000fc4000affe4ff */
[----:B------:R-:W-:Y:S02]  /*0680*/  @P2 IADD3.X R17, R17, UR11, RZ, P4, !PT ;  /* 0x0000000b11112c10 */ /* 0x000fe4000a7fe4ff */
[----:B0-----:R-:W-:Y:S01]  /*0690*/  IADD3 R10, P4, R21, UR12, RZ ;  /* 0x0000000c150a7c10 */ /* 0x001fe2000ff9e0ff */
[----:B------:R-:W4:Y:S01]  /*06a0*/  @P1 LDG.E R45, desc[UR16][R12.64] ;  /* 0x000000100c2d1981 */ /* 0x000f22000c1e1900 */
[----:B------:R-:W-:Y:S02]  /*06b0*/  @!P2 IMAD.MOV.U32 R52, RZ, RZ, RZ ;  /* 0x000000ffff34a224 */ /* 0x000fe400078e00ff */
[----:B------:R-:W-:Y:S01]  /*06c0*/  @!P0 IMAD.MOV.U32 R47, RZ, RZ, RZ ;  /* 0x000000ffff2f8224 */ /* 0x000fe200078e00ff */
[----:B------:R-:W-:-:S03]  /*06d0*/  IADD3.X R11, R20, UR13, RZ, P4, !PT ;  /* 0x0000000d140b7c10 */ /* 0x000fc6000a7fe4ff */
[----:B------:R0:W4:Y:S04]  /*06e0*/  @P2 LDG.E R52, desc[UR16][R16.64] ;  /* 0x0000001010342981 */ /* 0x000128000c1e1900 */
[----:B------:R-:W4:Y:S01]  /*06f0*/  @P0 LDG.E R47, desc[UR16][R10.64] ;  /* 0x000000100a2f0981 */ /* 0x000f22000c1e1900 */
[----:B-1----:R-:W-:Y:S02]  /*0700*/  @P1 IADD3 R14, P4, R19, UR10, RZ ;  /* 0x0000000a130e1c10 */ /* 0x002fe4000ff9e0ff */
[----:B------:R-:W-:Y:S01]  /*0710*/  @P3 IADD3 R18, P5, R30, UR12, RZ ;  /* 0x0000000c1e123c10 */ /* 0x000fe2000ffbe0ff */
[----:B------:R-:W-:Y:S01]  /*0720*/  @!P3 IMAD.MOV.U32 R44, RZ, RZ, RZ ;  /* 0x000000ffff2cb224 */ /* 0x000fe200078e00ff */
[----:B------:R-:W-:Y:S01]  /*0730*/  @P1 IADD3.X R15, R46, UR11, RZ, P4, !PT ;  /* 0x0000000b2e0f1c10 */ /* 0x000fe2000a7fe4ff */
[----:B------:R-:W-:Y:S01]  /*0740*/  @!P1 IMAD.MOV.U32 R46, RZ, RZ, RZ ;  /* 0x000000ffff2e9224 */ /* 0x000fe200078e00ff */
[----:B------:R-:W-:-:S02]  /*0750*/  @P3 IADD3.X R19, R31, UR13, RZ, P5, !PT ;  /* 0x0000000d1f133c10 */ /* 0x000fc4000affe4ff */
[----:B0-----:R-:W-:Y:S01]  /*0760*/  @P0 IADD3 R16, P4, R21, UR10, RZ ;  /* 0x0000000a15100c10 */ /* 0x001fe2000ff9e0ff */
[----:B------:R-:W-:Y:S02]  /*0770*/  @!P0 IMAD.MOV.U32 R50, RZ, RZ, RZ ;  /* 0x000000ffff328224 */ /* 0x000fe400078e00ff */
[----:B------:R0:W4:Y:S01]  /*0780*/  @P3 LDG.E R44, desc[UR16][R18.64] ;  /* 0x00000010122c3981 */ /* 0x000122000c1e1900 */
[----:B------:R-:W-:-:S03]  /*0790*/  @P0 IADD3.X R17, R20, UR11, RZ, P4, !PT ;  /* 0x0000000b14110c10 */ /* 0x000fc6000a7fe4ff */
[----:B------:R1:W4:Y:S04]  /*07a0*/  @P1 LDG.E R46, desc[UR16][R14.64] ;  /* 0x000000100e2e1981 */ /* 0x000328000c1e1900 */
[----:B------:R-:W4:Y:S01]  /*07b0*/  @P0 LDG.E R50, desc[UR16][R16.64] ;  /* 0x0000001010320981 */ /* 0x000f22000c1e1900 */
[----:B------:R-:W-:Y:S01]  /*07c0*/  @P3 IADD3 R20, P4, R30, UR10, RZ ;  /* 0x0000000a1e143c10 */ /* 0x000fe2000ff9e0ff */
[----:B------:R-:W-:-:S03]  /*07d0*/  @!P3 IMAD.MOV.U32 R48, RZ, RZ, RZ ;  /* 0x000000ffff30b224 */ /* 0x000fc600078e00ff */
[----:B------:R-:W-:-:S05]  /*07e0*/  @P3 IADD3.X R21, R31, UR11, RZ, P4, !PT ;  /* 0x0000000b1f153c10 */ /* 0x000fca000a7fe4ff */
[----:B------:R4:W4:Y:S01]  /*07f0*/  @P3 LDG.E R48, desc[UR16][R20.64] ;  /* 0x0000001014303981 */ /* 0x000922000c1e1900 */
[----:B------:R-:W1:Y:S08]  /*0800*/  MUFU.RCP R53, UR21 ;  /* 0x0000001500357d08 */ /* 0x000e700008001000 */
[----:B------:R-:W3:Y:S08]  /*0810*/  MUFU.RCP R49, UR19 ;  /* 0x0000001300317d08 */ /* 0x000ef00008001000 */
[----:B0-----:R-:W-:Y:S01]  /*0820*/  MUFU.RCP R19, UR18 ;  /* 0x0000001200137d08 */ /* 0x001fe20008001000 */
[----:B------:R-:W-:Y:S01]  /*0830*/  BSSY B0, `(.L_x_8) ;  /* 0x000005c000007945 */ /* 0x000fe20003800000 */
[----:B--2---:R-:W-:-:S05]  /*0840*/  HADD2.F32 R18, -RZ, R43.H0_H0 ;  /* 0x2000002bff127230 */ /* 0x004fca0000004100 */
[----:B-1----:R-:W-:Y:S01]  /*0850*/  FMUL.FTZ R51, R18, R53 ;  /* 0x0000003512337220 */ /* 0x002fe20000410000 */
[----:B---3--:R-:W-:-:S03]  /*0860*/  FMUL.FTZ R34, R34, UR23 ;  /* 0x0000001722227c20 */ /* 0x008fc60008410000 */
[----:B------:R-:W-:-:S04]  /*0870*/  FMUL.FTZ R14, R26, R51 ;  /* 0x000000331a0e7220 */ /* 0x000fc80000410000 */
[----:B------:R-:W-:-:S04]  /*0880*/  FFMA.FTZ R43, R51, R14, R34 ;  /* 0x0000000e332b7223 */ /* 0x000fc80000010022 */
[----:B------:R-:W-:-:S06]  /*0890*/  FMUL.FTZ R18, R43, R49 ;  /* 0x000000312b127220 */ /* 0x000fcc0000410000 */
[----:B------:R-:W0:Y:S01]  /*08a0*/  MUFU.SQRT R18, R18 ;  /* 0x0000001200127308 */ /* 0x000e220000002000 */
[----:B----4-:R-:W-:-:S05]  /*08b0*/  HADD2.F32 R14, -RZ, R38.H0_H0 ;  /* 0x20000026ff0e7230 */ /* 0x010fca0000004100 */
[----:B------:R-:W-:-:S04]  /*08c0*/  FMUL.FTZ R14, R14, R53 ;  /* 0x000000350e0e7220 */ /* 0x000fc80000410000 */
[----:B------:R-:W-:Y:S01]  /*08d0*/  FMUL.FTZ R21, R26, R14 ;  /* 0x0000000e1a157220 */ /* 0x000fe20000410000 */
[----:B------:R-:W-:Y:S02]  /*08e0*/  HADD2.F32 R16, -RZ, R41.H0_H0 ;  /* 0x20000029ff107230 */ /* 0x000fe40000004100 */
[----:B------:R-:W-:-:S04]  /*08f0*/  FMUL.FTZ R15, R40, UR23 ;  /* 0x00000017280f7c20 */ /* 0x000fc80008410000 */
[----:B------:R-:W-:Y:S01]  /*0900*/  FFMA.FTZ R21, R14, R21, R15 ;  /* 0x000000150e157223 */ /* 0x000fe2000001000f */
[----:B------:R-:W-:Y:S01]  /*0910*/  FMUL.FTZ R15, R16, R53 ;  /* 0x00000035100f7220 */ /* 0x000fe20000410000 */
[----:B------:R-:W-:-:S03]  /*0920*/  HADD2.F32 R20, -RZ, R39.H0_H0 ;  /* 0x20000027ff147230 */ /* 0x000fc60000004100 */
[----:B------:R-:W-:Y:S01]  /*0930*/  FMUL.FTZ R16, R26, R15 ;  /* 0x0000000f1a107220 */ /* 0x000fe20000410000 */
[----:B------:R-:W-:Y:S01]  /*0940*/  FMUL.FTZ R41, R21, R49 ;  /* 0x0000003115297220 */ /* 0x000fe20000410000 */
[----:B0-----:R-:W-:Y:S01]  /*0950*/  FADD.FTZ R38, R18, UR20 ;  /* 0x0000001412267e21 */ /* 0x001fe20008010000 */
[----:B------:R-:W-:Y:S01]  /*0960*/  FMUL.FTZ R42, R42, UR23 ;  /* 0x000000172a2a7c20 */ /* 0x000fe20008410000 */
[----:B------:R-:W-:Y:S01]  /*0970*/  FMUL.FTZ R18, R20, R53 ;  /* 0x0000003514127220 */ /* 0x000fe20000410000 */
[----:B------:R-:W-:Y:S02]  /*0980*/  FMUL.FTZ R53, R36, UR23 ;  /* 0x0000001724357c20 */ /* 0x000fe40008410000 */
[----:B------:R-:W-:Y:S01]  /*0990*/  FFMA.FTZ R39, R15, R16, R42 ;  /* 0x000000100f277223 */ /* 0x000fe2000001002a */
[----:B------:R-:W0:Y:S01]  /*09a0*/  MUFU.SQRT R36, R41 ;  /* 0x0000002900247308 */ /* 0x000e220000002000 */
[----:B------:R-:W-:Y:S02]  /*09b0*/  FMUL.FTZ R17, R26, R18 ;  /* 0x000000121a117220 */ /* 0x000fe40000410000 */
[----:B------:R-:W-:-:S05]  /*09c0*/  FMUL.FTZ R16, R39, R49 ;  /* 0x0000003127107220 */ /* 0x000fca0000410000 */
[----:B------:R-:W1:Y:S01]  /*09d0*/  MUFU.RCP R38, R38 ;  /* 0x0000002600267308 */ /* 0x000e620000001000 */
[----:B------:R-:W-:Y:S01]  /*09e0*/  FMUL.FTZ R34, R37, UR22 ;  /* 0x0000001625227c20 */ /* 0x000fe20008410000 */
[----:B------:R-:W-:-:S03]  /*09f0*/  FFMA.FTZ R20, R18, R17, R53 ;  /* 0x0000001112147223 */ /* 0x000fc60000010035 */
[----:B------:R-:W-:-:S03]  /*0a00*/  FFMA.FTZ R34, R25, R51, R34 ;  /* 0x0000003319227223 */ /* 0x000fc60000010022 */
[----:B------:R-:W2:Y:S01]  /*0a10*/  MUFU.SQRT R16, R16 ;  /* 0x0000001000107308 */ /* 0x000ea20000002000 */
[----:B------:R-:W-:Y:S01]  /*0a20*/  FMUL.FTZ R17, R20, R49 ;  /* 0x0000003114117220 */ /* 0x000fe20000410000 */
[----:B------:R-:W-:Y:S01]  /*0a30*/  FMUL.FTZ R37, R34, R19 ;  /* 0x0000001322257220 */ /* 0x000fe20000410000 */
[----:B------:R-:W-:Y:S01]  /*0a40*/  FMUL.FTZ R40, R45, UR22 ;  /* 0x000000162d287c20 */ /* 0x000fe20008410000 */
[----:B0-----:R-:W-:Y:S01]  /*0a50*/  FADD.FTZ R42, R36, UR20 ;  /* 0x00000014242a7e21 */ /* 0x001fe20008010000 */
[----:B------:R-:W-:Y:S02]  /*0a60*/  VIADD R41, R24, UR4 ;  /* 0x0000000418297c36 */ /* 0x000fe40008000000 */
[----:B------:R-:W-:Y:S01]  /*0a70*/  FFMA.FTZ R36, R25, R14, R40 ;  /* 0x0000000e19247223 */ /* 0x000fe20000010028 */
[----:B------:R-:W0:Y:S01]  /*0a80*/  MUFU.SQRT R17, R17 ;  /* 0x0000001100117308 */ /* 0x000e220000002000 */
[----:B-1----:R-:W-:Y:S01]  /*0a90*/  FMUL.FTZ R38, R37, R38 ;  /* 0x0000002625267220 */ /* 0x002fe20000410000 */
[----:B------:R-:W-:-:S02]  /*0aa0*/  SHF.R.S32.HI R49, RZ, 0x1f, R0 ;  /* 0x0000001fff317819 */ /* 0x000fc40000011400 */
[----:B------:R-:W-:Y:S01]  /*0ab0*/  IADD3 R40, P4, R0, R41, RZ ;  /* 0x0000002900287210 */ /* 0x000fe20007f9e0ff */
[----:B-----5:R-:W-:-:S03]  /*0ac0*/  FFMA.FTZ R52, R23, R52, R38 ;  /* 0x0000003417347223 */ /* 0x020fc60000010026 */
[----:B------:R-:W1:Y:S01]  /*0ad0*/  MUFU.RCP R14, R42 ;  /* 0x0000002a000e7308 */ /* 0x000e620000001000 */
[----:B------:R-:W-:Y:S01]  /*0ae0*/  FMUL.FTZ R38, R47, UR22 ;  /* 0x000000162f267c20 */ /* 0x000fe20008410000 */
[----:B--2---:R-:W-:Y:S01]  /*0af0*/  FADD.FTZ R45, R16, UR20 ;  /* 0x00000014102d7e21 */ /* 0x004fe20008010000 */
[C---:B------:R-:W-:Y:S01]  /*0b00*/  LEA.HI.X.SX32 R49, R41.reuse, R49, 0x1, P4 ;  /* 0x0000003129317211 */ /* 0x040fe200020f0eff */
[----:B------:R-:W-:Y:S02]  /*0b10*/  VIADD R41, R41, UR5 ;  /* 0x0000000529297c36 */ /* 0x000fe40008000000 */
[----:B------:R-:W-:Y:S02]  /*0b20*/  FFMA.FTZ R37, R25, R15, R38 ;  /* 0x0000000f19257223 */ /* 0x000fe40000010026 */
[----:B------:R-:W2:Y:S01]  /*0b30*/  MUFU.RCP R38, R45 ;  /* 0x0000002d00267308 */ /* 0x000ea20000001000 */
[----:B------:R-:W-:Y:S01]  /*0b40*/  @P2 LEA R16, P4, R40, UR6, 0x1 ;  /* 0x0000000628102c11 */ /* 0x000fe2000f8808ff */
[----:B------:R-:W-:Y:S01]  /*0b50*/  FMUL.FTZ R15, R36, R19 ;  /* 0x00000013240f7220 */ /* 0x000fe20000410000 */
[----:B------:R-:W-:-:S02]  /*0b60*/  IMAD.IADD R41, R0, 0x1, R41 ;  /* 0x0000000100297824 */ /* 0x000fc400078e0229 */
[----:B0-----:R-:W-:Y:S01]  /*0b70*/  FADD.FTZ R47, R17, UR20 ;  /* 0x00000014112f7e21 */ /* 0x001fe20008010000 */
[----:B------:R-:W-:Y:S01]  /*0b80*/  @P2 LEA.HI.X R17, R40, UR7, R49, 0x1, P4 ;  /* 0x0000000728112c11 */ /* 0x000fe2000a0f0c31 */
[----:B-1----:R-:W-:Y:S01]  /*0b90*/  FMUL.FTZ R42, R15, R14 ;  /* 0x0000000e0f2a7220 */ /* 0x002fe20000410000 */
[----:B------:R-:W-:-:S04]  /*0ba0*/  @P1 LEA R14, P4, R41, UR6, 0x1 ;  /* 0x00000006290e1c11 */ /* 0x000fc8000f8808ff */
[----:B------:R-:W-:Y:S01]  /*0bb0*/  @P1 LEA.HI.X R15, R41, UR7, R33, 0x1, P4 ;  /* 0x00000007290f1c11 */ /* 0x000fe2000a0f0c21 */
[-C--:B------:R-:W-:Y:S01]  /*0bc0*/  FMUL.FTZ R33, R37, R19.reuse ;  /* 0x0000001325217220 */ /* 0x080fe20000410000 */
[----:B------:R-:W-:Y:S01]  /*0bd0*/  FMUL.FTZ R44, R44, UR22 ;  /* 0x000000162c2c7c20 */ /* 0x000fe20008410000 */
[----:B------:R-:W-:Y:S02]  /*0be0*/  FFMA.FTZ R46, R23, R46, R42 ;  /* 0x0000002e172e7223 */ /* 0x000fe4000001002a */
[----:B--2---:R-:W-:Y:S01]  /*0bf0*/  FMUL.FTZ R38, R33, R38 ;  /* 0x0000002621267220 */ /* 0x004fe20000410000 */
[----:B------:R-:W-:Y:S01]  /*0c00*/  @P2 F2FP.F16.F32.PACK_AB R52, RZ, R52 ;  /* 0x00000034ff34223e */ /* 0x000fe200000000ff */
[----:B------:R-:W-:Y:S01]  /*0c10*/  FFMA.FTZ R42, R25, R18, R44 ;  /* 0x00000012192a7223 */ /* 0x000fe2000001002c */
[----:B------:R-:W-:Y:S01]  /*0c20*/  @P0 LEA R18, P4, R32, UR6, 0x1 ;  /* 0x0000000620120c11 */ /* 0x000fe2000f8808ff */
[----:B------:R-:W-:Y:S01]  /*0c30*/  FFMA.FTZ R38, R23, R50, R38 ;  /* 0x0000003217267223 */ /* 0x000fe20000010026 */
[----:B------:R-:W-:Y:S01]  /*0c40*/  @P1 F2FP.F16.F32.PACK_AB R46, RZ, R46 ;  /* 0x0000002eff2e123e */ /* 0x000fe200000000ff */
[----:B------:R-:W-:Y:S01]  /*0c50*/  FMUL.FTZ R41, R42, R19 ;  /* 0x000000132a297220 */ /* 0x000fe20000410000 */
[----:B------:R0:W-:Y:S01]  /*0c60*/  @P2 STG.E.U16 desc[UR16][R16.64], R52 ;  /* 0x0000003410002986 */ /* 0x0001e2000c101510 */
[----:B------:R-:W-:-:S03]  /*0c70*/  @P0 LEA.HI.X R19, R32, UR7, R35, 0x1, P4 ;  /* 0x0000000720130c11 */ /* 0x000fc6000a0f0c23 */
[----:B------:R1:W-:Y:S04]  /*0c80*/  @P2 STG.E desc[UR16][R6.64], R34 ;  /* 0x0000002206002986 */ /* 0x0003e8000c101910 */
[----:B------:R1:W-:Y:S01]  /*0c90*/  @P2 STG.E desc[UR16][R8.64], R43 ;  /* 0x0000002b08002986 */ /* 0x0003e2000c101910 */
[----:B0-----:R-:W-:-:S03]  /*0ca0*/  @P0 F2FP.F16.F32.PACK_AB R17, RZ, R38 ;  /* 0x00000026ff11023e */ /* 0x001fc600000000ff */
[----:B------:R1:W-:Y:S01]  /*0cb0*/  @P1 STG.E.U16 desc[UR16][R14.64], R46 ;  /* 0x0000002e0e001986 */ /* 0x0003e2000c101510 */
[----:B------:R-:W0:Y:S03]  /*0cc0*/  MUFU.RCP R40, R47 ;  /* 0x0000002f00287308 */ /* 0x000e260000001000 */
[----:B------:R1:W-:Y:S04]  /*0cd0*/  @P1 STG.E desc[UR16][R12.64], R36 ;  /* 0x000000240c001986 */ /* 0x0003e8000c101910 */
[----:B------:R1:W-:Y:S04]  /*0ce0*/  @P1 STG.E desc[UR16][R4.64], R21 ;  /* 0x0000001504001986 */ /* 0x0003e8000c101910 */
[----:B------:R1:W-:Y:S04]  /*0cf0*/  @P0 STG.E.U16 desc[UR16][R18.64], R17 ;  /* 0x0000001112000986 */ /* 0x0003e8000c101510 */
[----:B------:R1:W-:Y:S04]  /*0d00*/  @P0 STG.E desc[UR16][R10.64], R37 ;  /* 0x000000250a000986 */ /* 0x0003e8000c101910 */
[----:B------:R1:W-:Y:S01]  /*0d10*/  @P0 STG.E desc[UR16][R2.64], R39 ;  /* 0x0000002702000986 */ /* 0x0003e2000c101910 */
[----:B0-----:R-:W-:-:S04]  /*0d20*/  FMUL.FTZ R41, R41, R40 ;  /* 0x0000002829297220 */ /* 0x001fc80000410000 */
[----:B------:R-:W-:Y:S01]  /*0d30*/  FFMA.FTZ R41, R23, R48, R41 ;  /* 0x0000003017297223 */ /* 0x000fe20000010029 */
[----:B------:R-:W-:Y:S06]  /*0d40*/  @!P3 BRA `(.L_x_9) ;  /* 0x000000000028b947 */ /* 0x000fec0003800000 */
[----:B-1----:R-:W-:Y:S02]  /*0d50*/  LEA R2, P0, R28, UR6, 0x1 ;  /* 0x000000061c027c11 */ /* 0x002fe4000f8008ff */
[C---:B------:R-:W-:Y:S02]  /*0d60*/  IADD3 R4, P2, R30.reuse, UR12, RZ ;  /* 0x0000000c1e047c10 */ /* 0x040fe4000ff5e0ff */
[----:B------:R-:W-:Y:S02]  /*0d70*/  IADD3 R30, P1, R30, UR14, RZ ;  /* 0x0000000e1e1e7c10 */ /* 0x000fe4000ff3e0ff */
[----:B------:R-:W-:Y:S02]  /*0d80*/  F2FP.F16.F32.PACK_AB R6, RZ, R41 ;  /* 0x00000029ff06723e */ /* 0x000fe400000000ff */
[----:B------:R-:W-:Y:S02]  /*0d90*/  LEA.HI.X R3, R28, UR7, R29, 0x1, P0 ;  /* 0x000000071c037c11 */ /* 0x000fe400080f0c1d */
[----:B------:R-:W-:-:S02]  /*0da0*/  IADD3.X R5, R31, UR13, RZ, P2, !PT ;  /* 0x0000000d1f057c10 */ /* 0x000fc400097fe4ff */
[----:B------:R-:W-:Y:S01]  /*0db0*/  IADD3.X R31, R31, UR15, RZ, P1, !PT ;  /* 0x0000000f1f1f7c10 */ /* 0x000fe20008ffe4ff */
[----:B------:R0:W-:Y:S04]  /*0dc0*/  STG.E.U16 desc[UR16][R2.64], R6 ;  /* 0x0000000602007986 */ /* 0x0001e8000c101510 */
[----:B------:R0:W-:Y:S04]  /*0dd0*/  STG.E desc[UR16][R4.64], R42 ;  /* 0x0000002a04007986 */ /* 0x0001e8000c101910 */
[----:B------:R0:W-:Y:S02]  /*0de0*/  STG.E desc[UR16][R30.64], R20 ;  /* 0x000000141e007986 */ /* 0x0001e4000c101910 */
.L_x_9:
[----:B------:R-:W-:Y:S05]  /*0df0*/  BSYNC B0 ;  /* 0x0000000000007941 */ /* 0x000fea0003800000 */
.L_x_8:
[----:B------:R-:W-:-:S06]  /*0e00*/  ULEA UR4, UR5, UR4, 0x2 ;  /* 0x0000000405047291 */ /* 0x000fcc000f8e103f */
[----:B------:R-:W-:Y:S02]  /*0e10*/  ISETP.LE.AND P0, PT, R27, UR4, PT ;  /* 0x000000041b007c0c */ /* 0x000fe4000bf03270 */
[----:B------:R-:W-:-:S13]  /*0e20*/  ISETP.GT.AND P1, PT, R22, UR4, PT ;  /* 0x0000000416007c0c */ /* 0x000fda000bf24270 */
[----:B------:R-:W-:Y:S05]  /*0e30*/  @!P0 BRA P1, `(.L_x_10) ;  /* 0xfffffff000f88947 */ /* 0x000fea000083ffff */
[----:B------:R-:W-:Y:S05]  /*0e40*/  EXIT ;  /* 0x000000000000794d */ /* 0x000fea0003800000 */
.L_x_11:
        /* <DEDUP_REMOVED lines=11> */
.L_x_34:


//--------------------- .text._Z25multi_tensor_apply_kernelI18TensorListMetadataILi5EE17LAMBStage1FunctorIN3c104HalfEffEJPfffffffEEvlPViT_T0_DpT1_ --------------------------
	.section	.text._Z25multi_tensor_apply_kernelI18TensorListMetadataILi5EE17LAMBStage1FunctorIN3c104HalfEffEJPfffffffEEvlPViT_T0_DpT1_,"ax",@progbits
	.align	128
        .global         _Z25multi_tensor_apply_kernelI18TensorListMetadataILi5EE17LAMBStage1FunctorIN3c104HalfEffEJPfffffffEEvlPViT_T0_DpT1_
        .type           _Z25multi_tensor_apply_kernelI18TensorListMetadataILi5EE17LAMBStage1FunctorIN3c104HalfEffEJPfffffffEEvlPViT_T0_DpT1_,@function
        .size           _Z25multi_tensor_apply_kernelI18TensorListMetadataILi5EE17LAMBStage1FunctorIN3c104HalfEffEJPfffffffEEvlPViT_T0_DpT1_,(.L_x_35 - _Z25multi_tensor_apply_kernelI18TensorListMetadataILi5EE17LAMBStage1FunctorIN3c104HalfEffEJPfffffffEEvlPViT_T0_DpT1_)
        .other          _Z25multi_tensor_apply_kernelI18TensorListMetadataILi5EE17LAMBStage1FunctorIN3c104HalfEffEJPfffffffEEvlPViT_T0_DpT1_,@"STO_CUDA_ENTRY STV_DEFAULT"
_Z25multi_tensor_apply_kernelI18TensorListMetadataILi5EE17LAMBStage1FunctorIN3c104HalfEffEJPfffffffEEvlPViT_T0_DpT1_:
.text._Z25multi_tensor_apply_kernelI18TensorListMetadataILi5EE17LAMBStage1FunctorIN3c104HalfEffEJPfffffffEEvlPViT_T0_DpT1_:
        /* <DEDUP_REMOVED lines=34> */
.L_x_14:
[----:B0-----:R-:W0:Y:S01]  /*0220*/  LDC R27, c[0x0][0x210] ;  /* 0x00008400ff1b7b82 */ /* 0x001e220000000800 */
[----:B-1----:R-:W-:Y:S01]  /*0230*/  VIADD R3, R24, UR4 ;  /* 0x0000000418037c36 */ /* 0x002fe20008000000 */
[----:B------:R-:W-:-:S03]  /*0240*/  SHF.R.S32.HI R10, RZ, 0x1f, R0 ;  /* 0x0000001fff0a7819 */ /* 0x000fc60000011400 */
[----:B------:R-:W-:Y:S01]  /*0250*/  VIADD R7, R3, UR5 ;  /* 0x0000000503077c36 */ /* 0x000fe20008000000 */
[----:B------:R-:W-:-:S04]  /*0260*/  IADD3 R4, P1, R0, R3, RZ ;  /* 0x0000000300047210 */ /* 0x000fc80007f3e0ff */
[C---:B------:R-:W-:Y:S02]  /*0270*/  LEA.HI.X.SX32 R5, R3.reuse, R10, 0x1, P1 ;  /* 0x0000000a03057211 */ /* 0x040fe400008f0eff */
[C---:B0-----:R-:W-:Y:S02]  /*0280*/  ISETP.GE.AND P0, PT, R3.reuse, R27, PT ;  /* 0x0000001b0300720c */ /* 0x041fe40003f06270 */
[----:B------:R-:W-:Y:S02]  /*0290*/  IADD3 R41, P3, R0, R7, RZ ;  /* 0x0000000700297210 */ /* 0x000fe40007f7e0ff */
[----:B------:R-:W-:Y:S01]  /*02a0*/  ISETP.LT.AND P0, PT, R3, R22, !P0 ;  /* 0x000000160300720c */ /* 0x000fe20004701270 */
[C---:B------:R-:W-:Y:S01]  /*02b0*/  IMAD.SHL.U32 R20, R4.reuse, 0x4, RZ ;  /* 0x0000000404147824 */ /* 0x040fe200078e00ff */
[----:B------:R-:W-:Y:S01]  /*02c0*/  SHF.L.U64.HI R30, R4, 0x2, R5 ;  /* 0x00000002041e7819 */ /* 0x000fe20000010205 */
[----:B------:R-:W-:-:S10]  /*02d0*/  VIADD R9, R7, UR5 ;  /* 0x0000000507097c36 */ /* 0x000fd40008000000 */
[C---:B------:R-:W-:Y:S02]  /*02e0*/  @P0 LEA R2, P1, R4.reuse, UR8, 0x1 ;  /* 0x0000000804020c11 */ /* 0x040fe4000f8208ff */
[----:B------:R-:W-:Y:S02]  /*02f0*/  @!P0 PRMT R42, RZ, 0x7610, R42 ;  /* 0x00007610ff2a8816 */ /* 0x000fe4000000002a */
[----:B------:R-:W-:Y:S02]  /*0300*/  @P0 LEA.HI.X R3, R4, UR9, R5, 0x1, P1 ;  /* 0x0000000904030c11 */ /* 0x000fe400088f0c05 */
[C---:B------:R-:W-:Y:S02]  /*0310*/  ISETP.GE.AND P1, PT, R7.reuse, R27, PT ;  /* 0x0000001b0700720c */ /* 0x040fe40003f26270 */
[C---:B------:R-:W-:Y:S01]  /*0320*/  LEA.HI.X.SX32 R4, R7.reuse, R10, 0x1, P3 ;  /* 0x0000000a07047211 */ /* 0x040fe200018f0eff */
[----:B------:R0:W2:Y:S01]  /*0330*/  @P0 LDG.E.U16 R42, desc[UR16][R2.64] ;  /* 0x00000010022a0981 */ /* 0x0000a2000c1e1500 */
[----:B------:R-:W-:Y:S01]  /*0340*/  IADD3 R6, P3, R20, UR14, RZ ;  /* 0x0000000e14067c10 */ /* 0x000fe2000ff7e0ff */
[----:B------:R-:W-:Y:S01]  /*0350*/  @!P0 IMAD.MOV.U32 R38, RZ, RZ, RZ ;  /* 0x000000ffff268224 */ /* 0x000fe200078e00ff */
[----:B------:R-:W-:Y:S01]  /*0360*/  ISETP.LT.AND P1, PT, R7, R22, !P1 ;  /* 0x000000160700720c */ /* 0x000fe20004f21270 */
[----:B------:R-:W-:Y:S01]  /*0370*/  VIADD R5, R9, UR5 ;  /* 0x0000000509057c36 */ /* 0x000fe20008000000 */
[----:B------:R-:W-:-:S02]  /*0380*/  IADD3.X R7, R30, UR15, RZ, P3, !PT ;  /* 0x0000000f1e077c10 */ /* 0x000fc40009ffe4ff */
[C---:B------:R-:W-:Y:S02]  /*0390*/  ISETP.GE.AND P2, PT, R9.reuse, R27, PT ;  /* 0x0000001b0900720c */ /* 0x040fe40003f46270 */
[C---:B------:R-:W-:Y:S01]  /*03a0*/  IADD3 R40, P4, R0.reuse, R9, RZ ;  /* 0x0000000900287210 */ /* 0x040fe20007f9e0ff */
[----:B------:R-:W3:Y:S01]  /*03b0*/  @P0 LDG.E R38, desc[UR16][R6.64] ;  /* 0x0000001006260981 */ /* 0x000ee2000c1e1900 */
[----:B------:R-:W-:Y:S02]  /*03c0*/  ISETP.LT.AND P2, PT, R9, R22, !P2 ;  /* 0x000000160900720c */ /* 0x000fe40005741270 */
[----:B------:R-:W-:Y:S02]  /*03d0*/  ISETP.GE.AND P3, PT, R5, R27, PT ;  /* 0x0000001b0500720c */ /* 0x000fe40003f66270 */
[----:B------:R-:W-:Y:S02]  /*03e0*/  LEA.HI.X.SX32 R31, R9, R10, 0x1, P4 ;  /* 0x0000000a091f7211 */ /* 0x000fe400020f0eff */
[----:B------:R-:W-:-:S02]  /*03f0*/  IADD3 R28, P5, R0, R5, RZ ;  /* 0x00000005001c7210 */ /* 0x000fc40007fbe0ff */
[----:B------:R-:W-:Y:S02]  /*0400*/  @P1 LEA R8, P4, R41, UR8, 0x1 ;  /* 0x0000000829081c11 */ /* 0x000fe4000f8808ff */
[----:B------:R-:W-:Y:S02]  /*0410*/  ISETP.LT.AND P3, PT, R5, R22, !P3 ;  /* 0x000000160500720c */ /* 0x000fe40005f61270 */
[----:B------:R-:W-:Y:S02]  /*0420*/  @P1 LEA.HI.X R9, R41, UR9, R4, 0x1, P4 ;  /* 0x0000000929091c11 */ /* 0x000fe4000a0f0c04 */
[----:B------:R-:W-:Y:S02]  /*0430*/  LEA.HI.X.SX32 R29, R5, R10, 0x1, P5 ;  /* 0x0000000a051d7211 */ /* 0x000fe400028f0eff */
[----:B------:R-:W-:Y:S02]  /*0440*/  @P2 LEA R10, P4, R40, UR8, 0x1 ;  /* 0x00000008280a2c11 */ /* 0x000fe4000f8808ff */
[----:B------:R-:W-:-:S02]  /*0450*/  @!P1 PRMT R39, RZ, 0x7610, R39 ;  /* 0x00007610ff279816 */ /* 0x000fc40000000027 */
[----:B------:R-:W-:Y:S02]  /*0460*/  @P2 LEA.HI.X R11, R40, UR9, R31, 0x1, P4 ;  /* 0x00000009280b2c11 */ /* 0x000fe4000a0f0c1f */
[C---:B------:R-:W-:Y:S01]  /*0470*/  SHF.L.U64.HI R37, R41.reuse, 0x2, R4 ;  /* 0x0000000229257819 */ /* 0x040fe20000010204 */
[----:B------:R-:W-:Y:S01]  /*0480*/  IMAD.SHL.U32 R41, R41, 0x4, RZ ;  /* 0x0000000429297824 */ /* 0x000fe200078e00ff */
[----:B0-----:R-:W-:Y:S01]  /*0490*/  IADD3 R2, P4, R20, UR12, RZ ;  /* 0x0000000c14027c10 */ /* 0x001fe2000ff9e0ff */
[----:B------:R0:W4:Y:S01]  /*04a0*/  @P1 LDG.E.U16 R39, desc[UR16][R8.64] ;  /* 0x0000001008271981 */ /* 0x000122000c1e1500 */
[----:B------:R-:W-:Y:S02]  /*04b0*/  @P3 LEA R12, P5, R28, UR8, 0x1 ;  /* 0x000000081c0c3c11 */ /* 0x000fe4000f8a08ff */
[----:B------:R-:W-:Y:S02]  /*04c0*/  IADD3.X R3, R30, UR13, RZ, P4, !PT ;  /* 0x0000000d1e037c10 */ /* 0x000fe4000a7fe4ff */
[----:B------:R-:W-:Y:S01]  /*04d0*/  IADD3 R4, P4, R41, UR14, RZ ;  /* 0x0000000e29047c10 */ /* 0x000fe2000ff9e0ff */
[----:B------:R-:W-:Y:S01]  /*04e0*/  @!P1 IMAD.MOV.U32 R34, RZ, RZ, RZ ;  /* 0x000000ffff229224 */ /* 0x000fe200078e00ff */
[----:B------:R-:W-:-:S02]  /*04f0*/  @!P3 PRMT R33, RZ, 0x7610, R33 ;  /* 0x00007610ff21b816 */ /* 0x000fc40000000021 */
[----:B------:R-:W-:Y:S02]  /*0500*/  IADD3.X R5, R37, UR15, RZ, P4, !PT ;  /* 0x0000000f25057c10 */ /* 0x000fe4000a7fe4ff */
[----:B------:R-:W-:Y:S02]  /*0510*/  @P3 LEA.HI.X R13, R28, UR9, R29, 0x1, P5 ;  /* 0x000000091c0d3c11 */ /* 0x000fe4000a8f0c1d */
[----:B------:R-:W-:Y:S01]  /*0520*/  @!P2 PRMT R32, RZ, 0x7610, R32 ;  /* 0x00007610ff20a816 */ /* 0x000fe20000000020 */
[----:B------:R-:W4:Y:S01]  /*0530*/  @P1 LDG.E R34, desc[UR16][R4.64] ;  /* 0x0000001004221981 */ /* 0x000f22000c1e1900 */
[C---:B------:R-:W-:Y:S01]  /*0540*/  SHF.L.U64.HI R31, R40.reuse, 0x2, R31 ;  /* 0x00000002281f7819 */ /* 0x040fe2000001021f */
[----:B------:R-:W-:Y:S02]  /*0550*/  IMAD.SHL.U32 R40, R40, 0x4, RZ ;  /* 0x0000000428287824 */ /* 0x000fe400078e00ff */
[----:B------:R-:W4:Y:S01]  /*0560*/  @P3 LDG.E.U16 R33, desc[UR16][R12.64] ;  /* 0x000000100c213981 */ /* 0x000f22000c1e1500 */
[----:B------:R-:W-:-:S02]  /*0570*/  @P3 IMAD.SHL.U32 R45, R28, 0x4, RZ ;  /* 0x000000041c2d3824 */ /* 0x000fc400078e00ff */
[----:B0-----:R-:W-:Y:S01]  /*0580*/  IADD3 R8, P4, R40, UR14, RZ ;  /* 0x0000000e28087c10 */ /* 0x001fe2000ff9e0ff */
[----:B------:R0:W4:Y:S01]  /*0590*/  @P2 LDG.E.U16 R32, desc[UR16][R10.64] ;  /* 0x000000100a202981 */ /* 0x000122000c1e1500 */
[----:B------:R-:W-:Y:S01]  /*05a0*/  @!P0 MOV R36, RZ ;  /* 0x000000ff00248202 */ /* 0x000fe20000000f00 */
[----:B------:R-:W-:Y:S01]  /*05b0*/  @!P2 IMAD.MOV.U32 R35, RZ, RZ, RZ ;  /* 0x000000ffff23a224 */ /* 0x000fe200078e00ff */
[----:B------:R-:W-:Y:S02]  /*05c0*/  IADD3.X R9, R31, UR15, RZ, P4, !PT ;  /* 0x0000000f1f097c10 */ /* 0x000fe4000a7fe4ff */
[----:B------:R-:W-:Y:S02]  /*05d0*/  @P3 SHF.L.U64.HI R43, R28, 0x2, R29 ;  /* 0x000000021c2b3819 */ /* 0x000fe4000001021d */
[----:B------:R-:W-:Y:S01]  /*05e0*/  @P3 IADD3 R14, P4, R45, UR14, RZ ;  /* 0x0000000e2d0e3c10 */ /* 0x000fe2000ff9e0ff */
[----:B------:R-:W-:Y:S01]  /*05f0*/  @!P3 IMAD.MOV.U32 R44, RZ, RZ, RZ ;  /* 0x000000ffff2cb224 */ /* 0x000fe200078e00ff */
[----:B------:R-:W4:Y:S02]  /*0600*/  @P0 LDG.E R36, desc[UR16][R2.64] ;  /* 0x0000001002240981 */ /* 0x000f24000c1e1900 */
[----:B------:R-:W-:-:S02]  /*0610*/  @P3 IADD3.X R15, R43, UR15, RZ, P4, !PT ;  /* 0x0000000f2b0f3c10 */ /* 0x000fc4000a7fe4ff */
[----:B------:R-:W4:Y:S04]  /*0620*/  @P2 LDG.E R35, desc[UR16][R8.64] ;  /* 0x0000001008232981 */ /* 0x000f28000c1e1900 */
[----:B------:R1:W4:Y:S01]  /*0630*/  @P3 LDG.E R44, desc[UR16][R14.64] ;  /* 0x000000100e2c3981 */ /* 0x000322000c1e1900 */
[----:B------:R-:W-:Y:S02]  /*0640*/  @P0 IADD3 R20, P4, R20, UR10, RZ ;  /* 0x0000000a14140c10 */ /* 0x000fe4000ff9e0ff */
[----:B0-----:R-:W-:Y:S01]  /*0650*/  IADD3 R10, P5, R41, UR12, RZ ;  /* 0x0000000c290a7c10 */ /* 0x001fe2000ffbe0ff */
[----:B------:R-:W-:Y:S01]  /*0660*/  @!P1 IMAD.MOV.U32 R47, RZ, RZ, RZ ;  /* 0x000000ffff2f9224 */ /* 0x000fe200078e00ff */
[----:B------:R-:W-:Y:S02]  /*0670*/  @!P0 MOV R46, RZ ;  /* 0x000000ff002e8202 */ /* 0x000fe40000000f00 */
[----:B------:R-:W-:-:S02]  /*0680*/  @P0 IADD3.X R21, R30, UR11, RZ, P4, !PT ;  /* 0x0000000b1e150c10 */ /* 0x000fc4000a7fe4ff */
[----:B------:R-:W-:Y:S02]  /*0690*/  IADD3.X R11, R37, UR13, RZ, P5, !PT ;  /* 0x0000000d250b7c10 */ /* 0x000fe4000affe4ff */
[----:B------:R-:W-:Y:S01]  /*06a0*/  IADD3 R12, P4, R40, UR12, RZ ;  /* 0x0000000c280c7c10 */ /* 0x000fe2000ff9e0ff */
[----:B------:R0:W4:Y:S01]  /*06b0*/  @P0 LDG.E R46, desc[UR16][R20.64] ;  /* 0x00000010142e0981 */ /* 0x000122000c1e1900 */
[----:B------:R-:W-:-:S03]  /*06c0*/  @!P2 IMAD.MOV.U32 R49, RZ, RZ, RZ ;  /* 0x000000ffff31a224 */ /* 0x000fc600078e00ff */
[----:B------:R-:W4:Y:S01]  /*06d0*/  @P1 LDG.E R47, desc[UR16][R10.64] ;  /* 0x000000100a2f1981 */ /* 0x000f22000c1e1900 */
[----:B------:R-:W-:-:S05]  /*06e0*/  IADD3.X R13, R31, UR13, RZ, P4, !PT ;  /* 0x0000000d1f0d7c10 */ /* 0x000fca000a7fe4ff */
[----:B------:R-:W4:Y:S01]  /*06f0*/  @P2 LDG.E R49, desc[UR16][R12.64] ;  /* 0x000000100c312981 */ /* 0x000f22000c1e1900 */
[----:B-1----:R-:W-:Y:S01]  /*0700*/  LEA R14, P4, R28, UR12, 0x2 ;  /* 0x0000000c1c0e7c11 */ /* 0x002fe2000f8810ff */
[----:B------:R-:W-:-:S03]  /*0710*/  @!P3 IMAD.MOV.U32 R51, RZ, RZ, RZ ;  /* 0x000000ffff33b224 */ /* 0x000fc600078e00ff */
[----:B------:R-:W-:-:S05]  /*0720*/  LEA.HI.X R15, R28, UR13, R29, 0x2, P4 ;  /* 0x0000000d1c0f7c11 */ /* 0x000fca000a0f141d */
[----:B------:R-:W4:Y:S01]  /*0730*/  @P3 LDG.E R51, desc[UR16][R14.64] ;  /* 0x000000100e333981 */ /* 0x000f22000c1e1900 */
[----:B------:R-:W-:Y:S01]  /*0740*/  @P1 IADD3 R16, P5, R41, UR10, RZ ;  /* 0x0000000a29101c10 */ /* 0x000fe2000ffbe0ff */
[----:B------:R-:W-:-:S03]  /*0750*/  @!P1 IMAD.MOV.U32 R48, RZ, RZ, RZ ;  /* 0x000000ffff309224 */ /* 0x000fc600078e00ff */
[----:B------:R-:W-:Y:S02]  /*0760*/  @P1 IADD3.X R17, R37, UR11, RZ, P5, !PT ;  /* 0x0000000b25111c10 */ /* 0x000fe4000affe4ff */
[----:B------:R-:W-:Y:S01]  /*0770*/  @P2 IADD3 R18, P5, R40, UR10, RZ ;  /* 0x0000000a28122c10 */ /* 0x000fe2000ffbe0ff */
[----:B------:R-:W-:Y:S02]  /*0780*/  @!P2 IMAD.MOV.U32 R50, RZ, RZ, RZ ;  /* 0x000000ffff32a224 */ /* 0x000fe400078e00ff */
[----:B------:R3:W4:Y:S01]  /*0790*/  @P1 LDG.E R48, desc[UR16][R16.64] ;  /* 0x0000001010301981 */ /* 0x000722000c1e1900 */
[----:B------:R-:W-:-:S05]  /*07a0*/  @P2 IADD3.X R19, R31, UR11, RZ, P5, !PT ;  /* 0x0000000b1f132c10 */ /* 0x000fca000affe4ff */
[----:B------:R1:W4:Y:S01]  /*07b0*/  @P2 LDG.E R50, desc[UR16][R18.64] ;  /* 0x0000001012322981 */ /* 0x000322000c1e1900 */
[----:B0-----:R-:W-:Y:S02]  /*07c0*/  @P3 IADD3 R20, P4, R45, UR10, RZ ;  /* 0x0000000a2d143c10 */ /* 0x001fe4000ff9e0ff */
[----:B------:R-:W-:Y:S02]  /*07d0*/  @!P3 MOV R52, RZ ;  /* 0x000000ff0034b202 */ /* 0x000fe40000000f00 */
[----:B------:R-:W-:-:S05]  /*07e0*/  @P3 IADD3.X R21, R43, UR11, RZ, P4, !PT ;  /* 0x0000000b2b153c10 */ /* 0x000fca000a7fe4ff */
[----:B------:R0:W4:Y:S01]  /*07f0*/  @P3 LDG.E R52, desc[UR16][R20.64] ;  /* 0x0000001014343981 */ /* 0x000122000c1e1900 */
[----:B------:R-:W1:Y:S08]  /*0800*/  MUFU.RCP R53, UR21 ;  /* 0x0000001500357d08 */ /* 0x000e700008001000 */
[----:B------:R-:W0:Y:S01]  /*0810*/  MUFU.RCP R45, UR19 ;  /* 0x00000013002d7d08 */ /* 0x000e220008001000 */
[----:B------:R-:W-:Y:S01]  /*0820*/  BSSY B0, `(.L_x_12) ;  /* 0x0000056000007945 */ /* 0x000fe20003800000 */
[----:B--2---:R-:W-:-:S05]  /*0830*/  HADD2.F32 R42, -RZ, R42.H0_H0 ;  /* 0x2000002aff2a7230 */ /* 0x004fca0000004100 */
[----:B-1----:R-:W-:-:S04]  /*0840*/  FMUL.FTZ R42, R42, R53 ;  /* 0x000000352a2a7220 */ /* 0x002fc80000410000 */
[----:B------:R-:W-:Y:S01]  /*0850*/  FMUL.FTZ R43, R26, R42 ;  /* 0x0000002a1a2b7220 */ /* 0x000fe20000410000 */
[----:B---3--:R-:W-:-:S04]  /*0860*/  FMUL.FTZ R17, R38, UR23 ;  /* 0x0000001726117c20 */ /* 0x008fc80008410000 */
[----:B------:R-:W-:-:S04]  /*0870*/  FFMA.FTZ R43, R42, R43, R17 ;  /* 0x0000002b2a2b7223 */ /* 0x000fc80000010011 */
[----:B0-----:R-:W-:-:S06]  /*0880*/  FMUL.FTZ R18, R43, R45 ;  /* 0x0000002d2b127220 */ /* 0x001fcc0000410000 */
[----:B------:R-:W0:Y:S01]  /*0890*/  MUFU.SQRT R18, R18 ;  /* 0x0000001200127308 */ /* 0x000e220000002000 */
[----:B----4-:R-:W-:-:S05]  /*08a0*/  HADD2.F32 R16, -RZ, R39.H0_H0 ;  /* 0x20000027ff107230 */ /* 0x010fca0000004100 */
[----:B------:R-:W-:Y:S01]  /*08b0*/  FMUL.FTZ R16, R16, R53 ;  /* 0x0000003510107220 */ /* 0x000fe20000410000 */
[----:B0-----:R-:W-:-:S03]  /*08c0*/  FADD.FTZ R38, R18, UR20 ;  /* 0x0000001412267e21 */ /* 0x001fc60008010000 */
[----:B------:R-:W-:Y:S01]  /*08d0*/  FMUL.FTZ R19, R26, R16 ;  /* 0x000000101a137220 */ /* 0x000fe20000410000 */
[----:B------:R-:W-:Y:S01]  /*08e0*/  FMUL.FTZ R39, R34, UR23 ;  /* 0x0000001722277c20 */ /* 0x000fe20008410000 */
[----:B------:R-:W-:-:S03]  /*08f0*/  HADD2.F32 R18, -RZ, R33.H0_H0 ;  /* 0x20000021ff127230 */ /* 0x000fc60000004100 */
[----:B------:R-:W-:Y:S01]  /*0900*/  FFMA.FTZ R20, R16, R19, R39 ;  /* 0x0000001310147223 */ /* 0x000fe20000010027 */
[----:B------:R-:W-:Y:S02]  /*0910*/  HADD2.F32 R32, -RZ, R32.H0_H0 ;  /* 0x20000020ff207230 */ /* 0x000fe40000004100 */
[-C--:B------:R-:W-:Y:S02]  /*0920*/  FMUL.FTZ R19, R18, R53.reuse ;  /* 0x0000003512137220 */ /* 0x080fe40000410000 */
[----:B------:R-:W0:Y:S01]  /*0930*/  MUFU.RCP R18, UR18 ;  /* 0x0000001200127d08 */ /* 0x000e220008001000 */
[----:B------:R-:W-:-:S07]  /*0940*/  FMUL.FTZ R17, R32, R53 ;  /* 0x0000003520117220 */ /* 0x000fce0000410000 */
[----:B------:R-:W1:Y:S01]  /*0950*/  MUFU.RCP R38, R38 ;  /* 0x0000002600267308 */ /* 0x000e620000001000 */
[----:B------:R-:W-:Y:S01]  /*0960*/  FMUL.FTZ R36, R36, UR22 ;  /* 0x0000001624247c20 */ /* 0x000fe20008410000 */
[----:B------:R-:W-:Y:S01]  /*0970*/  FMUL.FTZ R34, R35, UR23 ;  /* 0x0000001723227c20 */ /* 0x000fe20008410000 */
[----:B------:R-:W-:Y:S01]  /*0980*/  FMUL.FTZ R32, R26, R17 ;  /* 0x000000111a207220 */ /* 0x000fe20000410000 */
[----:B------:R-:W-:Y:S01]  /*0990*/  FMUL.FTZ R35, R20, R45 ;  /* 0x0000002d14237220 */ /* 0x000fe20000410000 */
[----:B------:R-:W-:Y:S01]  /*09a0*/  FFMA.FTZ R21, R25, R42, R36 ;  /* 0x0000002a19157223 */ /* 0x000fe20000010024 */
[----:B------:R-:W-:Y:S01]  /*09b0*/  FMUL.FTZ R44, R44, UR23 ;  /* 0x000000172c2c7c20 */ /* 0x000fe20008410000 */
[----:B------:R-:W-:Y:S01]  /*09c0*/  FFMA.FTZ R32, R17, R32, R34 ;  /* 0x0000002011207223 */ /* 0x000fe20000010022 */
[----:B------:R-:W-:Y:S01]  /*09d0*/  FMUL.FTZ R34, R26, R19 ;  /* 0x000000131a227220 */ /* 0x000fe20000410000 */
[----:B0-----:R-:W-:Y:S01]  /*09e0*/  FMUL.FTZ R33, R21, R18 ;  /* 0x0000001215217220 */ /* 0x001fe20000410000 */
[----:B------:R-:W0:Y:S01]  /*09f0*/  MUFU.SQRT R35, R35 ;  /* 0x0000002300237308 */ /* 0x000e220000002000 */
[----:B------:R-:W-:Y:S01]  /*0a00*/  FMUL.FTZ R36, R32, R45 ;  /* 0x0000002d20247220 */ /* 0x000fe20000410000 */
[----:B------:R-:W-:Y:S01]  /*0a10*/  FFMA.FTZ R34, R19, R34, R44 ;  /* 0x0000002213227223 */ /* 0x000fe2000001002c */
[----:B-1----:R-:W-:-:S03]  /*0a20*/  FMUL.FTZ R42, R33, R38 ;  /* 0x00000026212a7220 */ /* 0x002fc60000410000 */
[----:B------:R-:W-:Y:S02]  /*0a30*/  FMUL.FTZ R38, R34, R45 ;  /* 0x0000002d22267220 */ /* 0x000fe40000410000 */
[----:B------:R-:W1:Y:S01]  /*0a40*/  MUFU.SQRT R36, R36 ;  /* 0x0000002400247308 */ /* 0x000e620000002000 */
[----:B-----5:R-:W-:-:S07]  /*0a50*/  FFMA.FTZ R33, R23, R46, R42 ;  /* 0x0000002e17217223 */ /* 0x020fce000001002a */
[----:B------:R-:W2:Y:S01]  /*0a60*/  MUFU.SQRT R38, R38 ;  /* 0x0000002600267308 */ /* 0x000ea20000002000 */
[----:B0-----:R-:W-:Y:S01]  /*0a70*/  FADD.FTZ R42, R35, UR20 ;  /* 0x00000014232a7e21 */ /* 0x001fe20008010000 */
[----:B------:R-:W-:-:S04]  /*0a80*/  FMUL.FTZ R44, R47, UR22 ;  /* 0x000000162f2c7c20 */ /* 0x000fc80008410000 */
[----:B------:R-:W-:Y:S01]  /*0a90*/  FFMA.FTZ R35, R25, R16, R44 ;  /* 0x0000001019237223 */ /* 0x000fe2000001002c */
[----:B------:R-:W-:Y:S01]  /*0aa0*/  FMUL.FTZ R16, R49, UR22 ;  /* 0x0000001631107c20 */ /* 0x000fe20008410000 */
[----:B------:R-:W0:Y:S01]  /*0ab0*/  MUFU.RCP R42, R42 ;  /* 0x0000002a002a7308 */ /* 0x000e220000001000 */
[----:B-1----:R-:W-:Y:S02]  /*0ac0*/  FADD.FTZ R44, R36, UR20 ;  /* 0x00000014242c7e21 */ /* 0x002fe40008010000 */
[----:B------:R-:W-:Y:S01]  /*0ad0*/  FFMA.FTZ R39, R25, R17, R16 ;  /* 0x0000001119277223 */ /* 0x000fe20000010010 */
[----:B------:R-:W-:-:S04]  /*0ae0*/  VIADD R17, R24, UR4 ;  /* 0x0000000418117c36 */ /* 0x000fc80008000000 */
[----:B------:R-:W1:Y:S01]  /*0af0*/  MUFU.RCP R44, R44 ;  /* 0x0000002c002c7308 */ /* 0x000e620000001000 */
[----:B--2---:R-:W-:Y:S01]  /*0b00*/  FADD.FTZ R36, R38, UR20 ;  /* 0x0000001426247e21 */ /* 0x004fe20008010000 */
[----:B------:R-:W-:Y:S02]  /*0b10*/  IMAD.IADD R16, R0, 0x1, R17 ;  /* 0x0000000100107824 */ /* 0x000fe400078e0211 */
[----:B------:R-:W-:-:S04]  /*0b20*/  FMUL.FTZ R17, R35, R18 ;  /* 0x0000001223117220 */ /* 0x000fc80000410000 */
[----:B------:R-:W2:Y:S01]  /*0b30*/  MUFU.RCP R36, R36 ;  /* 0x0000002400247308 */ /* 0x000ea20000001000 */
[----:B------:R-:W-:Y:S02]  /*0b40*/  IMAD.SHL.U32 R16, R16, 0x4, RZ ;  /* 0x0000000410107824 */ /* 0x000fe400078e00ff */
[----:B------:R-:W-:Y:S01]  /*0b50*/  FMUL.FTZ R38, R51, UR22 ;  /* 0x0000001633267c20 */ /* 0x000fe20008410000 */
[----:B0-----:R-:W-:Y:S01]  /*0b60*/  FMUL.FTZ R42, R17, R42 ;  /* 0x0000002a112a7220 */ /* 0x001fe20000410000 */
[----:B------:R-:W-:Y:S01]  /*0b70*/  FMUL.FTZ R17, R39, R18 ;  /* 0x0000001227117220 */ /* 0x000fe20000410000 */
[----:B------:R-:W-:Y:S01]  /*0b80*/  @P0 IADD3 R16, P4, R16, UR6, RZ ;  /* 0x0000000610100c10 */ /* 0x000fe2000ff9e0ff */
[----:B------:R-:W-:Y:S02]  /*0b90*/  FFMA.FTZ R45, R25, R19, R38 ;  /* 0x00000013192d7223 */ /* 0x000fe40000010026 */
[----:B-1----:R-:W-:Y:S01]  /*0ba0*/  FMUL.FTZ R47, R17, R44 ;  /* 0x0000002c112f7220 */ /* 0x002fe20000410000 */
[----:B------:R-:W-:Y:S01]  /*0bb0*/  @P0 IADD3.X R17, R30, UR7, RZ, P4, !PT ;  /* 0x000000071e110c10 */ /* 0x000fe2000a7fe4ff */
[----:B------:R-:W-:Y:S01]  /*0bc0*/  FMUL.FTZ R19, R45, R18 ;  /* 0x000000122d137220 */ /* 0x000fe20000410000 */
[----:B------:R-:W-:Y:S01]  /*0bd0*/  @P1 IADD3 R18, P4, R41, UR6, RZ ;  /* 0x0000000629121c10 */ /* 0x000fe2000ff9e0ff */
[----:B------:R-:W-:-:S02]  /*0be0*/  FFMA.FTZ R49, R23, R48, R42 ;  /* 0x0000003017317223 */ /* 0x000fc4000001002a */
[----:B--2---:R-:W-:Y:S01]  /*0bf0*/  FMUL.FTZ R36, R19, R36 ;  /* 0x0000002413247220 */ /* 0x004fe20000410000 */
[----:B------:R-:W-:Y:S02]  /*0c00*/  @P1 IADD3.X R19, R37, UR7, RZ, P4, !PT ;  /* 0x0000000725131c10 */ /* 0x000fe4000a7fe4ff */
[----:B------:R-:W-:Y:S01]  /*0c10*/  @P2 IADD3 R40, P4, R40, UR6, RZ ;  /* 0x0000000628282c10 */ /* 0x000fe2000ff9e0ff */
[----:B------:R0:W-:Y:S01]  /*0c20*/  @P0 STG.E desc[UR16][R16.64], R33 ;  /* 0x0000002110000986 */ /* 0x0001e2000c101910 */
[----:B------:R-:W-:Y:S02]  /*0c30*/  FFMA.FTZ R47, R23, R50, R47 ;  /* 0x00000032172f7223 */ /* 0x000fe4000001002f */
[----:B------:R-:W-:Y:S01]  /*0c40*/  @P2 IADD3.X R41, R31, UR7, RZ, P4, !PT ;  /* 0x000000071f292c10 */ /* 0x000fe2000a7fe4ff */
[----:B------:R0:W-:Y:S04]  /*0c50*/  @P0 STG.E desc[UR16][R2.64], R21 ;  /* 0x0000001502000986 */ /* 0x0001e8000c101910 */
[----:B------:R0:W-:Y:S04]  /*0c60*/  @P0 STG.E desc[UR16][R6.64], R43 ;  /* 0x0000002b06000986 */ /* 0x0001e8000c101910 */
[----:B------:R0:W-:Y:S04]  /*0c70*/  @P1 STG.E desc[UR16][R18.64], R49 ;  /* 0x0000003112001986 */ /* 0x0001e8000c101910 */
[----:B------:R0:W-:Y:S04]  /*0c80*/  @P1 STG.E desc[UR16][R10.64], R35 ;  /* 0x000000230a001986 */ /* 0x0001e8000c101910 */
[----:B------:R0:W-:Y:S04]  /*0c90*/  @P1 STG.E desc[UR16][R4.64], R20 ;  /* 0x0000001404001986 */ /* 0x0001e8000c101910 */
[----:B------:R0:W-:Y:S04]  /*0ca0*/  @P2 STG.E desc[UR16][R40.64], R47 ;  /* 0x0000002f28002986 */ /* 0x0001e8000c101910 */
[----:B------:R0:W-:Y:S04]  /*0cb0*/  @P2 STG.E desc[UR16][R12.64], R39 ;  /* 0x000000270c002986 */ /* 0x0001e8000c101910 */
[----:B------:R0:W-:Y:S01]  /*0cc0*/  @P2 STG.E desc[UR16][R8.64], R32 ;  /* 0x0000002008002986 */ /* 0x0001e2000c101910 */
[----:B------:R-:W-:Y:S01]  /*0cd0*/  FFMA.FTZ R37, R23, R52, R36 ;  /* 0x0000003417257223 */ /* 0x000fe20000010024 */
[----:B------:R-:W-:Y:S06]  /*0ce0*/  @!P3 BRA `(.L_x_13) ;  /* 0x000000000024b947 */ /* 0x000fec0003800000 */
[C---:B0-----:R-:W-:Y:S01]  /*0cf0*/  IMAD.SHL.U32 R4, R28.reuse, 0x4, RZ ;  /* 0x000000041c047824 */ /* 0x041fe200078e00ff */
[----:B------:R-:W-:-:S04]  /*0d00*/  SHF.L.U64.HI R28, R28, 0x2, R29 ;  /* 0x000000021c1c7819 */ /* 0x000fc8000001021d */
[C---:B------:R-:W-:Y:S02]  /*0d10*/  IADD3 R2, P0, R4.reuse, UR6, RZ ;  /* 0x0000000604027c10 */ /* 0x040fe4000ff1e0ff */
[----:B------:R-:W-:Y:S02]  /*0d20*/  IADD3 R4, P1, R4, UR14, RZ ;  /* 0x0000000e04047c10 */ /* 0x000fe4000ff3e0ff */
[C---:B------:R-:W-:Y:S02]  /*0d30*/  IADD3.X R3, R28.reuse, UR7, RZ, P0, !PT ;  /* 0x000000071c037c10 */ /* 0x040fe400087fe4ff */
[----:B------:R-:W-:-:S03]  /*0d40*/  IADD3.X R5, R28, UR15, RZ, P1, !PT ;  /* 0x0000000f1c057c10 */ /* 0x000fc60008ffe4ff */
[----:B------:R1:W-:Y:S04]  /*0d50*/  STG.E desc[UR16][R2.64], R37 ;  /* 0x0000002502007986 */ /* 0x0003e8000c101910 */
[----:B------:R1:W-:Y:S04]  /*0d60*/  STG.E desc[UR16][R14.64], R45 ;  /* 0x0000002d0e007986 */ /* 0x0003e8000c101910 */
[----:B------:R1:W-:Y:S02]  /*0d70*/  STG.E desc[UR16][R4.64], R34 ;  /* 0x0000002204007986 */ /* 0x0003e4000c101910 */
.L_x_13:
[----:B------:R-:W-:Y:S05]  /*0d80*/  BSYNC B0 ;  /* 0x0000000000007941 */ /* 0x000fea0003800000 */
.L_x_12:
[----:B------:R-:W-:-:S06]  /*0d90*/  ULEA UR4, UR5, UR4, 0x2 ;  /* 0x0000000405047291 */ /* 0x000fcc000f8e103f */
[----:B------:R-:W-:Y:S02]  /*0da0*/  ISETP.LE.AND P0, PT, R27, UR4, PT ;  /* 0x000000041b007c0c */ /* 0x000fe4000bf03270 */
[----:B------:R-:W-:-:S13]  /*0db0*/  ISETP.GT.AND P1, PT, R22, UR4, PT ;  /* 0x0000000416007c0c */ /* 0x000fda000bf24270 */
[----:B------:R-:W-:Y:S05]  /*0dc0*/  @!P0 BRA P1, `(.L_x_14) ;  /* 0xfffffff400148947 */ /* 0x000fea000083ffff */
[----:B------:R-:W-:Y:S05]  /*0dd0*/  EXIT ;  /* 0x000000000000794d */ /* 0x000fea0003800000 */
.L_x_15:
        /* <DEDUP_REMOVED lines=10> */
.L_x_35:


//--------------------- .text._Z25multi_tensor_apply_kernelI18TensorListMetadataILi5EE17LAMBStage1FunctorIfN3c104HalfES4_EJPfffffffEEvlPViT_T0_DpT1_ --------------------------
	.section	.text._Z25multi_tensor_apply_kernelI18TensorListMetadataILi5EE17LAMBStage1FunctorIfN3c104HalfES4_EJPfffffffEEvlPViT_T0_DpT1_,"ax",@progbits
	.align	128
        .global         _Z25multi_tensor_apply_kernelI18TensorListMetadataILi5EE17LAMBStage1FunctorIfN3c104HalfES4_EJPfffffffEEvlPViT_T0_DpT1_
        .type           _Z25multi_tensor_apply_kernelI18TensorListMetadataILi5EE17LAMBStage1FunctorIfN3c104HalfES4_EJPfffffffEEvlPViT_T0_DpT1_,@function
        .size           _Z25multi_tensor_apply_kernelI18TensorListMetadataILi5EE17LAMBStage1FunctorIfN3c104HalfES4_EJPfffffffEEvlPViT_T0_DpT1_,(.L_x_36 - _Z25multi_tensor_apply_kernelI18TensorListMetadataILi5EE17LAMBStage1FunctorIfN3c104HalfES4_EJPfffffffEEvlPViT_T0_DpT1_)
        .other          _Z25multi_tensor_apply_kernelI18TensorListMetadataILi5EE17LAMBStage1FunctorIfN3c104HalfES4_EJPfffffffEEvlPViT_T0_DpT1_,@"STO_CUDA_ENTRY STV_DEFAULT"
_Z25multi_tensor_apply_kernelI18TensorListMetadataILi5EE17LAMBStage1FunctorIfN3c104HalfES4_EJPfffffffEEvlPViT_T0_DpT1_:
.text._Z25multi_tensor_apply_kernelI18TensorListMetadataILi5EE17LAMBStage1FunctorIfN3c104HalfES4_EJPfffffffEEvlPViT_T0_DpT1_:
        /* <DEDUP_REMOVED lines=34> */
.L_x_18:
[----:B------:R-:W1:Y:S01]  /*0220*/  LDC R7, c[0x0][0x210] ;  /* 0x00008400ff077b82 */ /* 0x000e620000000800 */
[----:B0-----:R-:W-:Y:S01]  /*0230*/  VIADD R11, R4, UR4 ;  /* 0x00000004040b7c36 */ /* 0x001fe20008000000 */
[----:B------:R-:W-:-:S04]  /*0240*/  SHF.R.S32.HI R10, RZ, 0x1f, R0 ;  /* 0x0000001fff0a7819 */ /* 0x000fc80000011400 */
[----:B------:R-:W-:-:S04]  /*0250*/  IADD3 R44, P0, R0, R11, RZ ;  /* 0x0000000b002c7210 */ /* 0x000fc80007f1e0ff */
[C---:B------:R-:W-:Y:S02]  /*0260*/  LEA.HI.X.SX32 R13, R11.reuse, R10, 0x1, P0 ;  /* 0x0000000a0b0d7211 */ /* 0x040fe400000f0eff */
[----:B-1----:R-:W-:-:S04]  /*0270*/  ISETP.GE.AND P2, PT, R11, R7, PT ;  /* 0x000000070b00720c */ /* 0x002fc80003f46270 */
[----:B------:R-:W-:-:S13]  /*0280*/  ISETP.LT.AND P2, PT, R11, R2, !P2 ;  /* 0x000000020b00720c */ /* 0x000fda0005741270 */
[----:B0-----:R-:W-:Y:S01]  /*0290*/  @P2 LEA R8, P0, R44, UR8, 0x2 ;  /* 0x000000082c082c11 */ /* 0x001fe2000f8010ff */
[----:B------:R-:W-:-:S03]  /*02a0*/  @!P2 IMAD.MOV.U32 R34, RZ, RZ, RZ ;  /* 0x000000ffff22a224 */ /* 0x000fc600078e00ff */
[C---:B------:R-:W-:Y:S01]  /*02b0*/  @P2 LEA.HI.X R9, R44.reuse, UR9, R13, 0x2, P0 ;  /* 0x000000092c092c11 */ /* 0x040fe200080f140d */
[----:B------:R-:W-:-:S04]  /*02c0*/  IMAD.SHL.U32 R18, R44, 0x2, RZ ;  /* 0x000000022c127824 */ /* 0x000fc800078e00ff */
[----:B------:R0:W2:Y:S01]  /*02d0*/  @P2 LDG.E R34, desc[UR16][R8.64] ;  /* 0x0000001008222981 */ /* 0x0000a2000c1e1900 */
[----:B------:R-:W-:Y:S02]  /*02e0*/  SHF.L.U64.HI R44, R44, 0x1, R13 ;  /* 0x000000012c2c7819 */ /* 0x000fe4000001020d */
[C---:B------:R-:W-:Y:S02]  /*02f0*/  IADD3 R22, P0, R18.reuse, UR12, RZ ;  /* 0x0000000c12167c10 */ /* 0x040fe4000ff1e0ff */
[----:B------:R-:W-:Y:S02]  /*0300*/  IADD3 R24, P1, R18, UR14, RZ ;  /* 0x0000000e12187c10 */ /* 0x000fe4000ff3e0ff */
[----:B------:R-:W-:Y:S02]  /*0310*/  @!P2 PRMT R33, RZ, 0x7610, R33 ;  /* 0x00007610ff21a816 */ /* 0x000fe40000000021 */
[----:B------:R-:W-:Y:S02]  /*0320*/  @!P2 PRMT R32, RZ, 0x7610, R32 ;  /* 0x00007610ff20a816 */ /* 0x000fe40000000020 */
[----:B------:R-:W-:-:S02]  /*0330*/  IADD3.X R23, R44, UR13, RZ, P0, !PT ;  /* 0x0000000d2c177c10 */ /* 0x000fc400087fe4ff */
[----:B------:R-:W-:-:S03]  /*0340*/  IADD3.X R25, R44, UR15, RZ, P1, !PT ;  /* 0x0000000f2c197c10 */ /* 0x000fc60008ffe4ff */
[----:B------:R-:W3:Y:S04]  /*0350*/  @P2 LDG.E.U16 R33, desc[UR16][R22.64] ;  /* 0x0000001016212981 */ /* 0x000ee8000c1e1500 */
[----:B------:R-:W4:Y:S01]  /*0360*/  @P2 LDG.E.U16 R32, desc[UR16][R24.64] ;  /* 0x0000001018202981 */ /* 0x000f22000c1e1500 */
[----:B------:R-:W-:Y:S01]  /*0370*/  VIADD R11, R11, UR5 ;  /* 0x000000050b0b7c36 */ /* 0x000fe20008000000 */
[----:B------:R-:W-:Y:S02]  /*0380*/  @P2 IADD3 R18, P4, R18, UR10, RZ ;  /* 0x0000000a12122c10 */ /* 0x000fe4000ff9e0ff */
[----:B------:R-:W-:Y:S01]  /*0390*/  @!P2 PRMT R31, RZ, 0x7610, R31 ;  /* 0x00007610ff1fa816 */ /* 0x000fe2000000001f */
[C---:B------:R-:W-:Y:S01]  /*03a0*/  VIADD R15, R11.reuse, UR5 ;  /* 0x000000050b0f7c36 */ /* 0x040fe20008000000 */
[----:B------:R-:W-:-:S02]  /*03b0*/  ISETP.GE.AND P1, PT, R11, R7, PT ;  /* 0x000000070b00720c */ /* 0x000fc40003f26270 */
[----:B------:R-:W-:Y:S01]  /*03c0*/  IADD3 R37, P0, R0, R11, RZ ;  /* 0x0000000b00257210 */ /* 0x000fe20007f1e0ff */
[----:B0-----:R-:W-:Y:S01]  /*03d0*/  VIADD R9, R15, UR5 ;  /* 0x000000050f097c36 */ /* 0x001fe20008000000 */
[C---:B------:R-:W-:Y:S02]  /*03e0*/  ISETP.LT.AND P1, PT, R11.reuse, R2, !P1 ;  /* 0x000000020b00720c */ /* 0x040fe40004f21270 */
[----:B------:R-:W-:Y:S02]  /*03f0*/  LEA.HI.X.SX32 R12, R11, R10, 0x1, P0 ;  /* 0x0000000a0b0c7211 */ /* 0x000fe400000f0eff */
[C---:B------:R-:W-:Y:S02]  /*0400*/  ISETP.GE.AND P0, PT, R15.reuse, R7, PT ;  /* 0x000000070f00720c */ /* 0x040fe40003f06270 */
[----:B------:R-:W-:Y:S02]  /*0410*/  @P2 IADD3.X R19, R44, UR11, RZ, P4, !PT ;  /* 0x0000000b2c132c10 */ /* 0x000fe4000a7fe4ff */
[----:B------:R-:W-:-:S02]  /*0420*/  ISETP.LT.AND P0, PT, R15, R2, !P0 ;  /* 0x000000020f00720c */ /* 0x000fc40004701270 */
[----:B------:R-:W-:Y:S01]  /*0430*/  ISETP.GE.AND P3, PT, R9, R7, PT ;  /* 0x000000070900720c */ /* 0x000fe20003f66270 */
[----:B------:R0:W4:Y:S01]  /*0440*/  @P2 LDG.E.U16 R31, desc[UR16][R18.64] ;  /* 0x00000010121f2981 */ /* 0x000122000c1e1500 */
[----:B------:R-:W-:Y:S01]  /*0450*/  IADD3 R30, P6, R0, R15, RZ ;  /* 0x0000000f001e7210 */ /* 0x000fe20007fde0ff */
[----:B------:R-:W-:Y:S01]  /*0460*/  @!P1 IMAD.MOV.U32 R46, RZ, RZ, RZ ;  /* 0x000000ffff2e9224 */ /* 0x000fe200078e00ff */
[----:B------:R-:W-:Y:S02]  /*0470*/  @P1 LEA R26, P4, R37, UR8, 0x2 ;  /* 0x00000008251a1c11 */ /* 0x000fe4000f8810ff */
[----:B------:R-:W-:Y:S02]  /*0480*/  ISETP.LT.AND P3, PT, R9, R2, !P3 ;  /* 0x000000020900720c */ /* 0x000fe40005f61270 */
[C-C-:B------:R-:W-:Y:S02]  /*0490*/  @P1 LEA.HI.X R27, R37.reuse, UR9, R12.reuse, 0x2, P4 ;  /* 0x00000009251b1c11 */ /* 0x140fe4000a0f140c */
[----:B------:R-:W-:-:S02]  /*04a0*/  SHF.L.U64.HI R12, R37, 0x1, R12 ;  /* 0x00000001250c7819 */ /* 0x000fc4000001020c */
[----:B------:R-:W-:Y:S01]  /*04b0*/  IADD3 R8, P5, R0, R9, RZ ;  /* 0x0000000900087210 */ /* 0x000fe20007fbe0ff */
[----:B------:R-:W4:Y:S01]  /*04c0*/  @P1 LDG.E R46, desc[UR16][R26.64] ;  /* 0x000000101a2e1981 */ /* 0x000f22000c1e1900 */
[----:B------:R-:W-:Y:S01]  /*04d0*/  IMAD.SHL.U32 R37, R37, 0x2, RZ ;  /* 0x0000000225257824 */ /* 0x000fe200078e00ff */
[-C--:B------:R-:W-:Y:S02]  /*04e0*/  LEA.HI.X.SX32 R15, R15, R10.reuse, 0x1, P6 ;  /* 0x0000000a0f0f7211 */ /* 0x080fe400030f0eff */
[C---:B------:R-:W-:Y:S01]  /*04f0*/  @P0 LEA R16, P4, R30.reuse, UR8, 0x2 ;  /* 0x000000081e100c11 */ /* 0x040fe2000f8810ff */
[----:B------:R-:W-:Y:S01]  /*0500*/  @!P0 IMAD.MOV.U32 R28, RZ, RZ, RZ ;  /* 0x000000ffff1c8224 */ /* 0x000fe200078e00ff */
[----:B------:R-:W-:Y:S02]  /*0510*/  LEA.HI.X.SX32 R9, R9, R10, 0x1, P5 ;  /* 0x0000000a09097211 */ /* 0x000fe400028f0eff */
[----:B------:R-:W-:Y:S02]  /*0520*/  @P0 LEA.HI.X R17, R30, UR9, R15, 0x2, P4 ;  /* 0x000000091e110c11 */ /* 0x000fe4000a0f140f */
[----:B0-----:R-:W-:-:S02]  /*0530*/  IADD3 R18, P5, R37, UR14, RZ ;  /* 0x0000000e25127c10 */ /* 0x001fc4000ffbe0ff */
[----:B------:R-:W-:Y:S01]  /*0540*/  @!P1 PRMT R14, RZ, 0x7610, R14 ;  /* 0x00007610ff0e9816 */ /* 0x000fe2000000000e */
[----:B------:R0:W4:Y:S01]  /*0550*/  @P0 LDG.E R28, desc[UR16][R16.64] ;  /* 0x00000010101c0981 */ /* 0x000122000c1e1900 */
[----:B------:R-:W-:Y:S02]  /*0560*/  IADD3.X R19, R12, UR15, RZ, P5, !PT ;  /* 0x0000000f0c137c10 */ /* 0x000fe4000affe4ff */
[C---:B------:R-:W-:Y:S01]  /*0570*/  @P3 LEA R10, P4, R8.reuse, UR8, 0x2 ;  /* 0x00000008080a3c11 */ /* 0x040fe2000f8810ff */
[----:B------:R-:W-:Y:S02]  /*0580*/  @!P3 IMAD.MOV.U32 R42, RZ, RZ, RZ ;  /* 0x000000ffff2ab224 */ /* 0x000fe400078e00ff */
[----:B------:R-:W4:Y:S01]  /*0590*/  @P1 LDG.E.U16 R14, desc[UR16][R18.64] ;  /* 0x00000010120e1981 */ /* 0x000f22000c1e1500 */
[----:B------:R-:W-:Y:S02]  /*05a0*/  @P3 LEA.HI.X R11, R8, UR9, R9, 0x2, P4 ;  /* 0x00000009080b3c11 */ /* 0x000fe4000a0f1409 */
[----:B------:R-:W-:-:S02]  /*05b0*/  IADD3 R20, P4, R37, UR12, RZ ;  /* 0x0000000c25147c10 */ /* 0x000fc4000ff9e0ff */
[----:B------:R-:W-:Y:S01]  /*05c0*/  @!P1 PRMT R13, RZ, 0x7610, R13 ;  /* 0x00007610ff0d9816 */ /* 0x000fe2000000000d */
[----:B------:R1:W4:Y:S01]  /*05d0*/  @P3 LDG.E R42, desc[UR16][R10.64] ;  /* 0x000000100a2a3981 */ /* 0x000322000c1e1900 */
[----:B------:R-:W-:-:S05]  /*05e0*/  IADD3.X R21, R12, UR13, RZ, P4, !PT ;  /* 0x0000000d0c157c10 */ /* 0x000fca000a7fe4ff */
[----:B------:R-:W4:Y:S01]  /*05f0*/  @P1 LDG.E.U16 R13, desc[UR16][R20.64] ;  /* 0x00000010140d1981 */ /* 0x000f22000c1e1500 */
[----:B------:R-:W2:Y:S08]  /*0600*/  MUFU.RCP R29, UR21 ;  /* 0x00000015001d7d08 */ /* 0x000eb00008001000 */
[----:B------:R-:W4:Y:S08]  /*0610*/  MUFU.RCP R39, UR18 ;  /* 0x0000001200277d08 */ /* 0x000f300008001000 */
[----:B------:R-:W4:Y:S01]  /*0620*/  MUFU.RCP R40, UR19 ;  /* 0x0000001300287d08 */ /* 0x000f220008001000 */
[----:B------:R-:W-:-:S02]  /*0630*/  @!P3 PRMT R41, RZ, 0x7610, R41 ;  /* 0x00007610ff29b816 */ /* 0x000fc40000000029 */
[----:B------:R-:W-:Y:S01]  /*0640*/  @!P0 PRMT R38, RZ, 0x7610, R38 ;  /* 0x00007610ff268816 */ /* 0x000fe20000000026 */
[----:B--2---:R-:W-:-:S05]  /*0650*/  FMUL.FTZ R34, R29, R34 ;  /* 0x000000221d227220 */ /* 0x004fca0000410000 */
[----:B------:R-:W-:-:S05]  /*0660*/  F2FP.F16.F32.PACK_AB R34, RZ, R34 ;  /* 0x00000022ff22723e */ /* 0x000fca00000000ff */
[----:B------:R-:W-:-:S05]  /*0670*/  HADD2.F32 R34, -RZ, R34.H0_H0 ;  /* 0x20000022ff227230 */ /* 0x000fca0000004100 */
[-C--:B0-----:R-:W-:Y:S01]  /*0680*/  FMUL.FTZ R17, R6, R34.reuse ;  /* 0x0000002206117220 */ /* 0x081fe20000410000 */
[----:B---3--:R-:W-:Y:S02]  /*0690*/  HADD2.F32 R33, -RZ, R33.H0_H0 ;  /* 0x20000021ff217230 */ /* 0x008fe40000004100 */
[----:B-1----:R-:W-:Y:S01]  /*06a0*/  FMUL.FTZ R10, R5, R34 ;  /* 0x00000022050a7220 */ /* 0x002fe20000410000 */
[----:B------:R-:W-:Y:S01]  /*06b0*/  FMUL.FTZ R34, R34, R17 ;  /* 0x0000001122227220 */ /* 0x000fe20000410000 */
[----:B----4-:R-:W-:Y:S02]  /*06c0*/  HADD2.F32 R11, -RZ, R32.H0_H0 ;  /* 0x20000020ff0b7230 */ /* 0x010fe40000004100 */
[----:B------:R-:W-:-:S03]  /*06d0*/  FFMA.FTZ R32, R33, UR22, R10 ;  /* 0x0000001621207c23 */ /* 0x000fc6000801000a */
[----:B------:R-:W-:Y:S02]  /*06e0*/  FFMA.FTZ R36, R11, UR23, R34 ;  /* 0x000000170b247c23 */ /* 0x000fe40008010022 */
[----:B------:R-:W-:-:S03]  /*06f0*/  F2FP.F16.F32.PACK_AB R32, RZ, R32 ;  /* 0x00000020ff20723e */ /* 0x000fc600000000ff */
[----:B------:R-:W-:Y:S02]  /*0700*/  F2FP.F16.F32.PACK_AB R36, RZ, R36 ;  /* 0x00000024ff24723e */ /* 0x000fe400000000ff */
[----:B------:R-:W-:-:S03]  /*0710*/  HADD2.F32 R10, -RZ, R32.H0_H0 ;  /* 0x20000020ff0a7230 */ /* 0x000fc60000004100 */
[----:B------:R-:W-:Y:S02]  /*0720*/  HADD2.F32 R11, -RZ, R36.H0_H0 ;  /* 0x20000024ff0b7230 */ /* 0x000fe40000004100 */
[----:B------:R-:W-:-:S03]  /*0730*/  FMUL.FTZ R10, R10, R39 ;  /* 0x000000270a0a7220 */ /* 0x000fc60000410000 */
[----:B------:R-:W-:-:S05]  /*0740*/  FMUL.FTZ R11, R11, R40 ;  /* 0x000000280b0b7220 */ /* 0x000fca0000410000 */
[----:B------:R-:W-:-:S05]  /*0750*/  F2FP.F16.F32.PACK_AB R10, R11, R10 ;  /* 0x0000000a0b0a723e */ /* 0x000fca00000000ff */
[----:B------:R-:W-:-:S06]  /*0760*/  HADD2.F32 R16, -RZ, R10.H1_H1 ;  /* 0x3000000aff107230 */ /* 0x000fcc0000004100 */
[----:B------:R-:W0:Y:S02]  /*0770*/  MUFU.SQRT R16, R16 ;  /* 0x0000001000107308 */ /* 0x000e240000002000 */
[----:B0-----:R-:W-:-:S05]  /*0780*/  FADD.FTZ R11, R16, UR20 ;  /* 0x00000014100b7e21 */ /* 0x001fca0008010000 */
[----:B------:R-:W-:-:S05]  /*0790*/  F2FP.F16.F32.PACK_AB R11, RZ, R11 ;  /* 0x0000000bff0b723e */ /* 0x000fca00000000ff */
[----:B------:R-:W-:-:S06]  /*07a0*/  HADD2.F32 R11, -RZ, R11.H0_H0 ;  /* 0x2000000bff0b7230 */ /* 0x000fcc0000004100 */
[----:B------:R-:W0:Y:S01]  /*07b0*/  MUFU.RCP R11, R11 ;  /* 0x0000000b000b7308 */ /* 0x000e220000001000 */
[----:B------:R-:W-:Y:S01]  /*07c0*/  @P1 IADD3 R34, P4, R37, UR10, RZ ;  /* 0x0000000a25221c10 */ /* 0x000fe2000ff9e0ff */
[----:B------:R-:W-:Y:S02]  /*07d0*/  @P3 IMAD.SHL.U32 R16, R8, 0x2, RZ ;  /* 0x0000000208103824 */ /* 0x000fe400078e00ff */
[----:B------:R-:W-:Y:S01]  /*07e0*/  FMUL.FTZ R46, R29, R46 ;  /* 0x0000002e1d2e7220 */ /* 0x000fe20000410000 */
[C---:B------:R-:W-:Y:S01]  /*07f0*/  IMAD.SHL.U32 R33, R30.reuse, 0x2, RZ ;  /* 0x000000021e217824 */ /* 0x040fe200078e00ff */
[--C-:B------:R-:W-:Y:S01]  /*0800*/  SHF.L.U64.HI R30, R30, 0x1, R15.reuse ;  /* 0x000000011e1e7819 */ /* 0x100fe2000001020f */
[----:B------:R-:W-:Y:S01]  /*0810*/  HADD2.F32 R48, -RZ, R10.H0_H0 ;  /* 0x2000000aff307230 */ /* 0x000fe20000004100 */
[----:B------:R-:W-:Y:S02]  /*0820*/  @!P1 PRMT R15, RZ, 0x7610, R15 ;  /* 0x00007610ff0f9816 */ /* 0x000fe4000000000f */
[----:B------:R-:W-:-:S02]  /*0830*/  @P1 IADD3.X R35, R12, UR11, RZ, P4, !PT ;  /* 0x0000000b0c231c10 */ /* 0x000fc4000a7fe4ff */
[----:B------:R-:W-:Y:S02]  /*0840*/  @P3 SHF.L.U64.HI R17, R8, 0x1, R9 ;  /* 0x0000000108113819 */ /* 0x000fe40000010209 */
[----:B------:R-:W-:Y:S01]  /*0850*/  @P3 IADD3 R10, P4, R16, UR14, RZ ;  /* 0x0000000e100a3c10 */ /* 0x000fe2000ff9e0ff */
[----:B------:R1:W2:Y:S01]  /*0860*/  @P1 LDG.E.U16 R15, desc[UR16][R34.64] ;  /* 0x00000010220f1981 */ /* 0x0002a2000c1e1500 */
[----:B------:R-:W-:Y:S02]  /*0870*/  F2FP.F16.F32.PACK_AB R46, RZ, R46 ;  /* 0x0000002eff2e723e */ /* 0x000fe400000000ff */
[----:B------:R-:W-:Y:S01]  /*0880*/  @P0 IADD3 R26, P5, R33, UR10, RZ ;  /* 0x0000000a211a0c10 */ /* 0x000fe2000ffbe0ff */
[----:B0-----:R-:W-:Y:S01]  /*0890*/  FMUL.FTZ R48, R48, R11 ;  /* 0x0000000b30307220 */ /* 0x001fe20000410000 */
[----:B------:R-:W-:Y:S02]  /*08a0*/  @P3 IADD3.X R11, R17, UR15, RZ, P4, !PT ;  /* 0x0000000f110b3c10 */ /* 0x000fe4000a7fe4ff */
[----:B------:R-:W-:-:S02]  /*08b0*/  @P3 IADD3 R16, P4, R16, UR10, RZ ;  /* 0x0000000a10103c10 */ /* 0x000fc4000ff9e0ff */
[----:B------:R-:W-:Y:S01]  /*08c0*/  @P0 IADD3.X R27, R30, UR11, RZ, P5, !PT ;  /* 0x0000000b1e1b0c10 */ /* 0x000fe2000affe4ff */
[----:B-1----:R-:W-:Y:S01]  /*08d0*/  HADD2.F32 R34, -RZ, R31.H0_H0 ;  /* 0x2000001fff227230 */ /* 0x002fe20000004100 */
[----:B------:R-:W-:Y:S01]  /*08e0*/  F2FP.F16.F32.PACK_AB R48, RZ, R48 ;  /* 0x00000030ff30723e */ /* 0x000fe200000000ff */
[----:B------:R-:W-:Y:S01]  /*08f0*/  HADD2.F32 R31, -RZ, R46.H0_H0 ;  /* 0x2000002eff1f7230 */ /* 0x000fe20000004100 */
[----:B------:R-:W-:Y:S01]  /*0900*/  @!P3 PRMT R35, RZ, 0x7610, R35 ;  /* 0x00007610ff23b816 */ /* 0x000fe20000000023 */
[----:B------:R0:W3:Y:S01]  /*0910*/  @P3 LDG.E.U16 R41, desc[UR16][R10.64] ;  /* 0x000000100a293981 */ /* 0x0000e2000c1e1500 */
[----:B------:R-:W-:Y:S01]  /*0920*/  @P3 IADD3.X R17, R17, UR11, RZ, P4, !PT ;  /* 0x0000000b11113c10 */ /* 0x000fe2000a7fe4ff */
[----:B------:R-:W-:Y:S02]  /*0930*/  HADD2.F32 R48, -RZ, R48.H0_H0 ;  /* 0x20000030ff307230 */ /* 0x000fe40000004100 */
[----:B------:R1:W4:Y:S01]  /*0940*/  @P0 LDG.E.U16 R38, desc[UR16][R26.64] ;  /* 0x000000101a260981 */ /* 0x000322000c1e1500 */
[----:B------:R-:W-:-:S03]  /*0950*/  HADD2.F32 R14, -RZ, R14.H0_H0 ;  /* 0x2000000eff0e7230 */ /* 0x000fc60000004100 */
[----:B------:R1:W4:Y:S01]  /*0960*/  @P3 LDG.E.U16 R35, desc[UR16][R16.64] ;  /* 0x0000001010233981 */ /* 0x000322000c1e1500 */
[----:B0-----:R-:W-:Y:S01]  /*0970*/  FMUL.FTZ R11, R29, R28 ;  /* 0x0000001c1d0b7220 */ /* 0x001fe20000410000 */
[-C--:B------:R-:W-:Y:S01]  /*0980*/  FMUL.FTZ R28, R6, R31.reuse ;  /* 0x0000001f061c7220 */ /* 0x080fe20000410000 */
[----:B-1----:R-:W-:Y:S01]  /*0990*/  IADD3 R26, P4, R33, UR12, RZ ;  /* 0x0000000c211a7c10 */ /* 0x002fe2000ff9e0ff */
[----:B-----5:R-:W-:Y:S02]  /*09a0*/  FFMA.FTZ R43, R3, R34, R48 ;  /* 0x00000022032b7223 */ /* 0x020fe40000010030 */
[----:B------:R-:W-:Y:S01]  /*09b0*/  FMUL.FTZ R17, R31, R28 ;  /* 0x0000001c1f117220 */ /* 0x000fe20000410000 */
[----:B------:R-:W-:Y:S01]  /*09c0*/  IADD3.X R27, R30, UR13, RZ, P4, !PT ;  /* 0x0000000d1e1b7c10 */ /* 0x000fe2000a7fe4ff */
[----:B------:R-:W-:Y:S01]  /*09d0*/  FMUL.FTZ R34, R5, R31 ;  /* 0x0000001f05227220 */ /* 0x000fe20000410000 */
[----:B------:R-:W-:Y:S01]  /*09e0*/  IADD3 R28, P4, R33, UR14, RZ ;  /* 0x0000000e211c7c10 */ /* 0x000fe2000ff9e0ff */
[----:B------:R-:W-:Y:S01]  /*09f0*/  FFMA.FTZ R31, R14, UR23, R17 ;  /* 0x000000170e1f7c23 */ /* 0x000fe20008010011 */
[----:B------:R-:W-:Y:S01]  /*0a00*/  FMUL.FTZ R42, R29, R42 ;  /* 0x0000002a1d2a7220 */ /* 0x000fe20000410000 */
[----:B------:R-:W-:-:S02]  /*0a10*/  @!P0 PRMT R10, RZ, 0x7610, R10 ;  /* 0x00007610ff0a8816 */ /* 0x000fc4000000000a */
[----:B------:R-:W-:Y:S02]  /*0a20*/  @!P0 PRMT R14, RZ, 0x7610, R14 ;  /* 0x00007610ff0e8816 */ /* 0x000fe4000000000e */
[----:B------:R-:W-:Y:S01]  /*0a30*/  IADD3.X R29, R30, UR15, RZ, P4, !PT ;  /* 0x0000000f1e1d7c10 */ /* 0x000fe2000a7fe4ff */
[----:B------:R-:W-:Y:S01]  /*0a40*/  HADD2.F32 R13, -RZ, R13.H0_H0 ;  /* 0x2000000dff0d7230 */ /* 0x000fe20000004100 */
[----:B------:R-:W2:Y:S01]  /*0a50*/  @P0 LDG.E.U16 R10, desc[UR16][R26.64] ;  /* 0x000000101a0a0981 */ /* 0x000ea2000c1e1500 */
[----:B------:R-:W-:-:S03]  /*0a60*/  LEA R16, P4, R8, UR12, 0x1 ;  /* 0x0000000c08107c11 */ /* 0x000fc6000f8808ff */
[----:B------:R-:W3:Y:S01]  /*0a70*/  @P0 LDG.E.U16 R14, desc[UR16][R28.64] ;  /* 0x000000101c0e0981 */ /* 0x000ee2000c1e1500 */
[----:B------:R-:W-:Y:S01]  /*0a80*/  FFMA.FTZ R34, R13, UR22, R34 ;  /* 0x000000160d227c23 */ /* 0x000fe20008010022 */
[----:B------:R-:W-:Y:S02]  /*0a90*/  @!P3 PRMT R13, RZ, 0x7610, R13 ;  /* 0x00007610ff0db816 */ /* 0x000fe4000000000d */
[----:B------:R-:W-:-:S05]  /*0aa0*/  LEA.HI.X R17, R8, UR13, R9, 0x1, P4 ;  /* 0x0000000d08117c11 */ /* 0x000fca000a0f0c09 */
[----:B------:R-:W4:Y:S01]  /*0ab0*/  @P3 LDG.E.U16 R13, desc[UR16][R16.64] ;  /* 0x00000010100d3981 */ /* 0x000f22000c1e1500 */
[----:B------:R-:W-:-:S04]  /*0ac0*/  VIADD R45, R4, UR4 ;  /* 0x00000004042d7c36 */ /* 0x000fc80008000000 */
[----:B------:R-:W-:-:S04]  /*0ad0*/  IMAD.IADD R45, R0, 0x1, R45 ;  /* 0x00000001002d7824 */ /* 0x000fc800078e022d */
[----:B------:R-:W-:Y:S01]  /*0ae0*/  IMAD.SHL.U32 R45, R45, 0x2, RZ ;  /* 0x000000022d2d7824 */ /* 0x000fe200078e00ff */
[----:B------:R-:W-:Y:S02]  /*0af0*/  F2FP.F16.F32.PACK_AB R34, RZ, R34 ;  /* 0x00000022ff22723e */ /* 0x000fe400000000ff */
[----:B------:R-:W-:Y:S02]  /*0b00*/  F2FP.F16.F32.PACK_AB R31, RZ, R31 ;  /* 0x0000001fff1f723e */ /* 0x000fe400000000ff */
[----:B------:R-:W-:Y:S02]  /*0b10*/  @P2 IADD3 R46, P4, R45, UR6, RZ ;  /* 0x000000062d2e2c10 */ /* 0x000fe4000ff9e0ff */
[----:B------:R-:W-:Y:S02]  /*0b20*/  F2FP.F16.F32.PACK_AB R43, RZ, R43 ;  /* 0x0000002bff2b723e */ /* 0x000fe400000000ff */
[----:B------:R-:W-:Y:S01]  /*0b30*/  @P2 IADD3.X R47, R44, UR7, RZ, P4, !PT ;  /* 0x000000072c2f2c10 */ /* 0x000fe2000a7fe4ff */
[----:B------:R-:W-:-:S02]  /*0b40*/  HADD2.F32 R44, -RZ, R34.H0_H0 ;  /* 0x20000022ff2c7230 */ /* 0x000fc40000004100 */
[----:B------:R-:W-:Y:S01]  /*0b50*/  HADD2.F32 R45, -RZ, R31.H0_H0 ;  /* 0x2000001fff2d7230 */ /* 0x000fe20000004100 */
[----:B------:R-:W-:Y:S02]  /*0b60*/  PRMT R48, R43, 0x7610, R48 ;  /* 0x000076102b307816 */ /* 0x000fe40000000030 */
[----:B------:R-:W-:Y:S02]  /*0b70*/  FMUL.FTZ R43, R44, R39 ;  /* 0x000000272c2b7220 */ /* 0x000fe40000410000 */
[----:B------:R-:W-:-:S05]  /*0b80*/  FMUL.FTZ R44, R45, R40 ;  /* 0x000000282d2c7220 */ /* 0x000fca0000410000 */
[----:B------:R-:W-:-:S05]  /*0b90*/  F2FP.F16.F32.PACK_AB R43, R44, R43 ;  /* 0x0000002b2c2b723e */ /* 0x000fca00000000ff */
[----:B------:R-:W-:-:S06]  /*0ba0*/  HADD2.F32 R45, -RZ, R43.H1_H1 ;  /* 0x3000002bff2d7230 */ /* 0x000fcc0000004100 */
[----:B------:R-:W0:Y:S02]  /*0bb0*/  MUFU.SQRT R45, R45 ;  /* 0x0000002d002d7308 */ /* 0x000e240000002000 */
[----:B0-----:R-:W-:-:S05]  /*0bc0*/  FADD.FTZ R44, R45, UR20 ;  /* 0x000000142d2c7e21 */ /* 0x001fca0008010000 */
[----:B------:R-:W-:-:S05]  /*0bd0*/  F2FP.F16.F32.PACK_AB R44, RZ, R44 ;  /* 0x0000002cff2c723e */ /* 0x000fca00000000ff */
[----:B------:R-:W-:Y:S01]  /*0be0*/  HADD2.F32 R44, -RZ, R44.H0_H0 ;  /* 0x2000002cff2c7230 */ /* 0x000fe20000004100 */
[----:B------:R-:W-:-:S05]  /*0bf0*/  F2FP.F16.F32.PACK_AB R11, RZ, R11 ;  /* 0x0000000bff0b723e */ /* 0x000fca00000000ff */
[----:B------:R-:W0:Y:S01]  /*0c00*/  MUFU.RCP R44, R44 ;  /* 0x0000002c002c7308 */ /* 0x000e220000001000 */
[----:B------:R1:W-:Y:S01]  /*0c10*/  @P2 STG.E.U16 desc[UR16][R46.64], R48 ;  /* 0x000000302e002986 */ /* 0x0003e2000c101510 */
[----:B------:R-:W-:Y:S01]  /*0c20*/  F2FP.F16.F32.PACK_AB R42, RZ, R42 ;  /* 0x0000002aff2a723e */ /* 0x000fe200000000ff */
[----:B-1----:R-:W-:Y:S02]  /*0c30*/  HADD2.F32 R47, -RZ, R43.H0_H0 ;  /* 0x2000002bff2f7230 */ /* 0x002fe40000004100 */
[----:B------:R-:W-:-:S03]  /*0c40*/  HADD2.F32 R43, -RZ, R11.H0_H0 ;  /* 0x2000000bff2b7230 */ /* 0x000fc60000004100 */
[----:B0-----:R-:W-:Y:S02]  /*0c50*/  FMUL.FTZ R11, R47, R44 ;  /* 0x0000002c2f0b7220 */ /* 0x001fe40000410000 */
[-C--:B------:R-:W-:Y:S01]  /*0c60*/  FMUL.FTZ R46, R6, R43.reuse ;  /* 0x0000002b062e7220 */ /* 0x080fe20000410000 */
[----:B------:R-:W-:-:S03]  /*0c70*/  FMUL.FTZ R47, R5, R43 ;  /* 0x0000002b052f7220 */ /* 0x000fc60000410000 */
[----:B------:R-:W-:Y:S01]  /*0c80*/  FMUL.FTZ R43, R43, R46 ;  /* 0x0000002e2b2b7220 */ /* 0x000fe20000410000 */
[----:B------:R-:W-:Y:S01]  /*0c90*/  F2FP.F16.F32.PACK_AB R11, RZ, R11 ;  /* 0x0000000bff0b723e */ /* 0x000fe200000000ff */
[----:B------:R-:W-:Y:S01]  /*0ca0*/  BSSY B0, `(.L_x_16) ;  /* 0x0000050000007945 */ /* 0x000fe20003800000 */
[----:B--2---:R-:W-:Y:S02]  /*0cb0*/  HADD2.F32 R10, -RZ, R10.H0_H0 ;  /* 0x2000000aff0a7230 */ /* 0x004fe40000004100 */
[----:B---3--:R-:W-:-:S03]  /*0cc0*/  HADD2.F32 R14, -RZ, R14.H0_H0 ;  /* 0x2000000eff0e7230 */ /* 0x008fc60000004100 */
[----:B------:R-:W-:Y:S02]  /*0cd0*/  FFMA.FTZ R10, R10, UR22, R47 ;  /* 0x000000160a0a7c23 */ /* 0x000fe4000801002f */
[----:B------:R-:W-:Y:S01]  /*0ce0*/  FFMA.FTZ R14, R14, UR23, R43 ;  /* 0x000000170e0e7c23 */ /* 0x000fe2000801002b */
[----:B------:R-:W-:Y:S02]  /*0cf0*/  HADD2.F32 R43, -RZ, R42.H0_H0 ;  /* 0x2000002aff2b7230 */ /* 0x000fe40000004100 */
[----:B------:R-:W-:Y:S01]  /*0d00*/  F2FP.F16.F32.PACK_AB R42, RZ, R10 ;  /* 0x0000000aff2a723e */ /* 0x000fe200000000ff */
[----:B----4-:R-:W-:Y:S02]  /*0d10*/  HADD2.F32 R10, -RZ, R13.H0_H0 ;  /* 0x2000000dff0a7230 */ /* 0x010fe40000004100 */
[-C--:B------:R-:W-:Y:S01]  /*0d20*/  FMUL.FTZ R44, R6, R43.reuse ;  /* 0x0000002b062c7220 */ /* 0x080fe20000410000 */
[----:B------:R-:W-:Y:S01]  /*0d30*/  HADD2.F32 R13, -RZ, R41.H0_H0 ;  /* 0x20000029ff0d7230 */ /* 0x000fe20000004100 */
[----:B------:R-:W-:Y:S01]  /*0d40*/  F2FP.F16.F32.PACK_AB R14, RZ, R14 ;  /* 0x0000000eff0e723e */ /* 0x000fe200000000ff */
[----:B------:R-:W-:Y:S01]  /*0d50*/  FMUL.FTZ R41, R5, R43 ;  /* 0x0000002b05297220 */ /* 0x000fe20000410000 */
[----:B------:R-:W-:-:S03]  /*0d60*/  FMUL.FTZ R44, R43, R44 ;  /* 0x0000002c2b2c7220 */ /* 0x000fc60000410000 */
[----:B------:R-:W-:Y:S01]  /*0d70*/  FFMA.FTZ R41, R10, UR22, R41 ;  /* 0x000000160a297c23 */ /* 0x000fe20008010029 */
[----:B------:R-:W-:Y:S02]  /*0d80*/  HADD2.F32 R10, -RZ, R42.H0_H0 ;  /* 0x2000002aff0a7230 */ /* 0x000fe40000004100 */
[----:B------:R-:W-:Y:S01]  /*0d90*/  FFMA.FTZ R13, R13, UR23, R44 ;  /* 0x000000170d0d7c23 */ /* 0x000fe2000801002c */
[----:B------:R-:W-:Y:S01]  /*0da0*/  HADD2.F32 R43, -RZ, R14.H0_H0 ;  /* 0x2000000eff2b7230 */ /* 0x000fe20000004100 */
[----:B------:R-:W-:Y:S01]  /*0db0*/  F2FP.F16.F32.PACK_AB R41, RZ, R41 ;  /* 0x00000029ff29723e */ /* 0x000fe200000000ff */
[----:B------:R-:W-:Y:S02]  /*0dc0*/  FMUL.FTZ R10, R10, R39 ;  /* 0x000000270a0a7220 */ /* 0x000fe40000410000 */
[----:B------:R-:W-:Y:S01]  /*0dd0*/  F2FP.F16.F32.PACK_AB R13, RZ, R13 ;  /* 0x0000000dff0d723e */ /* 0x000fe200000000ff */
[----:B------:R-:W-:Y:S01]  /*0de0*/  FMUL.FTZ R43, R43, R40 ;  /* 0x000000282b2b7220 */ /* 0x000fe20000410000 */
[----:B------:R-:W-:-:S04]  /*0df0*/  HADD2.F32 R44, -RZ, R41.H0_H0 ;  /* 0x20000029ff2c7230 */ /* 0x000fc80000004100 */
[----:B------:R-:W-:Y:S01]  /*0e00*/  F2FP.F16.F32.PACK_AB R10, R43, R10 ;  /* 0x0000000a2b0a723e */ /* 0x000fe200000000ff */
[----:B------:R-:W-:Y:S02]  /*0e10*/  HADD2.F32 R43, -RZ, R13.H0_H0 ;  /* 0x2000000dff2b7230 */ /* 0x000fe40000004100 */
[----:B------:R-:W-:-:S03]  /*0e20*/  FMUL.FTZ R39, R44, R39 ;  /* 0x000000272c277220 */ /* 0x000fc60000410000 */
        /* <DEDUP_REMOVED lines=10> */
[----:B------:R-:W-:-:S05]  /*0ed0*/  F2FP.F16.F32.PACK_AB R46, RZ, R46 ;  /* 0x0000002eff2e723e */ /* 0x000fca00000000ff */
[----:B------:R-:W0:Y:S01]  /*0ee0*/  MUFU.RCP R43, R43 ;  /* 0x0000002b002b7308 */ /* 0x000e220000001000 */
[----:B------:R-:W-:-:S07]  /*0ef0*/  HADD2.F32 R46, -RZ, R46.H0_H0 ;  /* 0x2000002eff2e7230 */ /* 0x000fce0000004100 */
[----:B------:R-:W1:Y:S01]  /*0f00*/  MUFU.RCP R40, R46 ;  /* 0x0000002e00287308 */ /* 0x000e620000001000 */
[----:B------:R-:W-:Y:S02]  /*0f10*/  HADD2.F32 R10, -RZ, R10.H0_H0 ;  /* 0x2000000aff0a7230 */ /* 0x000fe40000004100 */
[----:B------:R-:W-:-:S03]  /*0f20*/  HADD2.F32 R45, -RZ, R39.H0_H0 ;  /* 0x20000027ff2d7230 */ /* 0x000fc60000004100 */
[----:B0-----:R-:W-:-:S05]  /*0f30*/  FMUL.FTZ R10, R10, R43 ;  /* 0x0000002b0a0a7220 */ /* 0x001fca0000410000 */
[----:B------:R-:W-:Y:S01]  /*0f40*/  F2FP.F16.F32.PACK_AB R39, RZ, R10 ;  /* 0x0000000aff27723e */ /* 0x000fe200000000ff */
[----:B------:R-:W-:Y:S02]  /*0f50*/  HADD2.F32 R10, -RZ, R15.H0_H0 ;  /* 0x2000000fff0a7230 */ /* 0x000fe40000004100 */
[----:B-1----:R-:W-:Y:S01]  /*0f60*/  FMUL.FTZ R45, R45, R40 ;  /* 0x000000282d2d7220 */ /* 0x002fe20000410000 */
[----:B------:R-:W-:-:S05]  /*0f70*/  HADD2.F32 R40, -RZ, R11.H0_H0 ;  /* 0x2000000bff287230 */ /* 0x000fca0000004100 */
[----:B------:R-:W-:Y:S01]  /*0f80*/  FFMA.FTZ R10, R3, R10, R40 ;  /* 0x0000000a030a7223 */ /* 0x000fe20000010028 */
[----:B------:R-:W-:-:S04]  /*0f90*/  HADD2.F32 R15, -RZ, R39.H0_H0 ;  /* 0x20000027ff0f7230 */ /* 0x000fc80000004100 */
[----:B------:R-:W-:Y:S02]  /*0fa0*/  F2FP.F16.F32.PACK_AB R39, RZ, R10 ;  /* 0x0000000aff27723e */ /* 0x000fe400000000ff */
[----:B------:R-:W-:Y:S01]  /*0fb0*/  @P1 IADD3 R10, P4, R37, UR6, RZ ;  /* 0x00000006250a1c10 */ /* 0x000fe2000ff9e0ff */
[----:B------:R-:W-:Y:S01]  /*0fc0*/  HADD2.F32 R38, -RZ, R38.H0_H0 ;  /* 0x20000026ff267230 */ /* 0x000fe20000004100 */
[----:B------:R-:W-:Y:S02]  /*0fd0*/  PRMT R37, R32, 0x7610, R37 ;  /* 0x0000761020257816 */ /* 0x000fe40000000025 */
[----:B------:R-:W-:Y:S02]  /*0fe0*/  @P1 IADD3.X R11, R12, UR7, RZ, P4, !PT ;  /* 0x000000070c0b1c10 */ /* 0x000fe4000a7fe4ff */
[----:B------:R-:W-:Y:S01]  /*0ff0*/  FFMA.FTZ R15, R3, R38, R15 ;  /* 0x00000026030f7223 */ /* 0x000fe2000001000f */
[----:B------:R0:W-:Y:S04]  /*1000*/  @P2 STG.E.U16 desc[UR16][R22.64], R37 ;  /* 0x0000002516002986 */ /* 0x0001e8000c101510 */
[----:B------:R0:W-:Y:S01]  /*1010*/  @P2 STG.E.U16 desc[UR16][R24.64], R36 ;  /* 0x0000002418002986 */ /* 0x0001e2000c101510 */
[----:B------:R-:W-:-:S02]  /*1020*/  @P0 IADD3 R32, P2, R33, UR6, RZ ;  /* 0x0000000621200c10 */ /* 0x000fc4000ff5e0ff */
[----:B------:R-:W-:Y:S02]  /*1030*/  F2FP.F16.F32.PACK_AB R15, RZ, R15 ;  /* 0x0000000fff0f723e */ /* 0x000fe400000000ff */
[----:B------:R-:W-:Y:S01]  /*1040*/  @P0 IADD3.X R33, R30, UR7, RZ, P2, !PT ;  /* 0x000000071e210c10 */ /* 0x000fe200097fe4ff */
[----:B------:R0:W-:Y:S04]  /*1050*/  @P1 STG.E.U16 desc[UR16][R10.64], R39 ;  /* 0x000000270a001986 */ /* 0x0001e8000c101510 */
[----:B------:R0:W-:Y:S04]  /*1060*/  @P1 STG.E.U16 desc[UR16][R20.64], R34 ;  /* 0x0000002214001986 */ /* 0x0001e8000c101510 */
[----:B------:R0:W-:Y:S04]  /*1070*/  @P1 STG.E.U16 desc[UR16][R18.64], R31 ;  /* 0x0000001f12001986 */ /* 0x0001e8000c101510 */
[----:B------:R0:W-:Y:S04]  /*1080*/  @P0 STG.E.U16 desc[UR16][R32.64], R15 ;  /* 0x0000000f20000986 */ /* 0x0001e8000c101510 */
[----:B------:R0:W-:Y:S04]  /*1090*/  @P0 STG.E.U16 desc[UR16][R26.64], R42 ;  /* 0x0000002a1a000986 */ /* 0x0001e8000c101510 */
[----:B------:R0:W-:Y:S01]  /*10a0*/  @P0 STG.E.U16 desc[UR16][R28.64], R14 ;  /* 0x0000000e1c000986 */ /* 0x0001e2000c101510 */
[----:B------:R-:W-:Y:S01]  /*10b0*/  F2FP.F16.F32.PACK_AB R45, RZ, R45 ;  /* 0x0000002dff2d723e */ /* 0x000fe200000000ff */
[----:B------:R-:W-:-:S04]  /*10c0*/  HADD2.F32 R38, -RZ, R35.H0_H0 ;  /* 0x20000023ff267230 */ /* 0x000fc80000004100 */
[----:B------:R-:W-:-:S05]  /*10d0*/  HADD2.F32 R40, -RZ, R45.H0_H0 ;  /* 0x2000002dff287230 */ /* 0x000fca0000004100 */
[----:B------:R-:W-:Y:S01]  /*10e0*/  FFMA.FTZ R35, R3, R38, R40 ;  /* 0x0000002603237223 */ /* 0x000fe20000010028 */
[----:B0-----:R-:W-:Y:S06]  /*10f0*/  @!P3 BRA `(.L_x_17) ;  /* 0x000000000028b947 */ /* 0x001fec0003800000 */
[C---:B------:R-:W-:Y:S01]  /*1100*/  IMAD.SHL.U32 R10, R8.reuse, 0x2, RZ ;  /* 0x00000002080a7824 */ /* 0x040fe200078e00ff */
[----:B------:R-:W-:Y:S02]  /*1110*/  SHF.L.U64.HI R11, R8, 0x1, R9 ;  /* 0x00000001080b7819 */ /* 0x000fe40000010209 */
[----:B------:R-:W-:Y:S02]  /*1120*/  F2FP.F16.F32.PACK_AB R35, RZ, R35 ;  /* 0x00000023ff23723e */ /* 0x000fe400000000ff */
[C---:B------:R-:W-:Y:S02]  /*1130*/  IADD3 R8, P0, R10.reuse, UR6, RZ ;  /* 0x000000060a087c10 */ /* 0x040fe4000ff1e0ff */
[----:B------:R-:W-:Y:S02]  /*1140*/  IADD3 R10, P1, R10, UR14, RZ ;  /* 0x0000000e0a0a7c10 */ /* 0x000fe4000ff3e0ff */
[C---:B------:R-:W-:Y:S02]  /*1150*/  IADD3.X R9, R11.reuse, UR7, RZ, P0, !PT ;  /* 0x000000070b097c10 */ /* 0x040fe400087fe4ff */
[----:B------:R-:W-:-:S03]  /*1160*/  IADD3.X R11, R11, UR15, RZ, P1, !PT ;  /* 0x0000000f0b0b7c10 */ /* 0x000fc60008ffe4ff */
[----:B------:R0:W-:Y:S04]  /*1170*/  STG.E.U16 desc[UR16][R8.64], R35 ;  /* 0x0000002308007986 */ /* 0x0001e8000c101510 */
[----:B------:R0:W-:Y:S04]  /*1180*/  STG.E.U16 desc[UR16][R16.64], R41 ;  /* 0x0000002910007986 */ /* 0x0001e8000c101510 */
[----:B------:R0:W-:Y:S02]  /*1190*/  STG.E.U16 desc[UR16][R10.64], R13 ;  /* 0x0000000d0a007986 */ /* 0x0001e4000c101510 */
.L_x_17:
[----:B------:R-:W-:Y:S05]  /*11a0*/  BSYNC B0 ;  /* 0x0000000000007941 */ /* 0x000fea0003800000 */
.L_x_16:
[----:B------:R-:W-:-:S06]  /*11b0*/  ULEA UR4, UR5, UR4, 0x2 ;  /* 0x0000000405047291 */ /* 0x000fcc000f8e103f */
[----:B------:R-:W-:Y:S02]  /*11c0*/  ISETP.LE.AND P0, PT, R7, UR4, PT ;  /* 0x0000000407007c0c */ /* 0x000fe4000bf03270 */
[----:B------:R-:W-:-:S13]  /*11d0*/  ISETP.GT.AND P1, PT, R2, UR4, PT ;  /* 0x0000000402007c0c */ /* 0x000fda000bf24270 */
[----:B------:R-:W-:Y:S05]  /*11e0*/  @!P0 BRA P1, `(.L_x_18) ;  /* 0xfffffff0000c8947 */ /* 0x000fea000083ffff */
[----:B------:R-:W-:Y:S05]  /*11f0*/  EXIT ;  /* 0x000000000000794d */ /* 0x000fea0003800000 */
.L_x_19:
        /* <DEDUP_REMOVED lines=16> */
.L_x_36:


//--------------------- .text._Z25multi_tensor_apply_kernelI18TensorListMetadataILi5EE17LAMBStage1FunctorIfN3c104HalfEfEJPfffffffEEvlPViT_T0_DpT1_ --------------------------
	.section	.text._Z25multi_tensor_apply_kernelI18TensorListMetadataILi5EE17LAMBStage1FunctorIfN3c104HalfEfEJPfffffffEEvlPViT_T0_DpT1_,"ax",@progbits
	.align	128
        .global         _Z25multi_tensor_apply_kernelI18TensorListMetadataILi5EE17LAMBStage1FunctorIfN3c104HalfEfEJPfffffffEEvlPViT_T0_DpT1_
        .type           _Z25multi_tensor_apply_kernelI18TensorListMetadataILi5EE17LAMBStage1FunctorIfN3c104HalfEfEJPfffffffEEvlPViT_T0_DpT1_,@function
        .size           _Z25multi_tensor_apply_kernelI18TensorListMetadataILi5EE17LAMBStage1FunctorIfN3c104HalfEfEJPfffffffEEvlPViT_T0_DpT1_,(.L_x_37 - _Z25multi_tensor_apply_kernelI18TensorListMetadataILi5EE17LAMBStage1FunctorIfN3c104HalfEfEJPfffffffEEvlPViT_T0_DpT1_)
        .other          _Z25multi_tensor_apply_kernelI18TensorListMetadataILi5EE17LAMBStage1FunctorIfN3c104HalfEfEJPfffffffEEvlPViT_T0_DpT1_,@"STO_CUDA_ENTRY STV_DEFAULT"
_Z25multi_tensor_apply_kernelI18TensorListMetadataILi5EE17LAMBStage1FunctorIfN3c104HalfEfEJPfffffffEEvlPViT_T0_DpT1_:
.text._Z25multi_tensor_apply_kernelI18TensorListMetadataILi5EE17LAMBStage1FunctorIfN3c104HalfEfEJPfffffffEEvlPViT_T0_DpT1_:
        /* <DEDUP_REMOVED lines=34> */
.L_x_22:
[----:B-1----:R-:W1:Y:S01]  /*0220*/  LDC R7, c[0x0][0x210] ;  /* 0x00008400ff077b82 */ /* 0x002e620000000800 */
[----:B------:R-:W-:Y:S01]  /*0230*/  VIADD R11, R4, UR4 ;  /* 0x00000004040b7c36 */ /* 0x000fe20008000000 */
[----:B0-----:R-:W-:-:S04]  /*0240*/  SHF.R.S32.HI R14, RZ, 0x1f, R0 ;  /* 0x0000001fff0e7819 */ /* 0x001fc80000011400 */
        /* <DEDUP_REMOVED lines=24> */
[C---:B0-----:R-:W-:Y:S01]  /*03d0*/  VIADD R9, R15.reuse, UR5 ;  /* 0x000000050f097c36 */ /* 0x041fe20008000000 */
[----:B------:R-:W-:Y:S02]  /*03e0*/  ISETP.GE.AND P2, PT, R15, R7, PT ;  /* 0x000000070f00720c */ /* 0x000fe40003f46270 */
[-C--:B------:R-:W-:Y:S02]  /*03f0*/  ISETP.LT.AND P1, PT, R11, R2.reuse, !P1 ;  /* 0x000000020b00720c */ /* 0x080fe40004f21270 */
[----:B------:R-:W-:Y:S02]  /*0400*/  ISETP.LT.AND P2, PT, R15, R2, !P2 ;  /* 0x000000020f00720c */ /* 0x000fe40005741270 */
[----:B------:R-:W-:Y:S02]  /*0410*/  @P0 IADD3.X R21, R10, UR11, RZ, P4, !PT ;  /* 0x0000000b0a150c10 */ /* 0x000fe4000a7fe4ff */
[----:B------:R-:W-:-:S02]  /*0420*/  LEA.HI.X.SX32 R29, R11, R14, 0x1, P5 ;  /* 0x0000000e0b1d7211 */ /* 0x000fc400028f0eff */
[C---:B------:R-:W-:Y:S01]  /*0430*/  ISETP.GE.AND P3, PT, R9.reuse, R7, PT ;  /* 0x000000070900720c */ /* 0x040fe20003f66270 */
[----:B------:R-:W4:Y:S01]  /*0440*/  @P0 LDG.E.U16 R12, desc[UR16][R20.64] ;  /* 0x00000010140c0981 */ /* 0x000f22000c1e1500 */
[C---:B------:R-:W-:Y:S02]  /*0450*/  IADD3 R39, P5, R0.reuse, R15, RZ ;  /* 0x0000000f00277210 */ /* 0x040fe40007fbe0ff */
[----:B------:R-:W-:Y:S02]  /*0460*/  IADD3 R8, P4, R0, R9, RZ ;  /* 0x0000000900087210 */ /* 0x000fe40007f9e0ff */
[----:B------:R-:W-:Y:S02]  /*0470*/  ISETP.LT.AND P3, PT, R9, R2, !P3 ;  /* 0x000000020900720c */ /* 0x000fe40005f61270 */
[----:B------:R-:W-:Y:S02]  /*0480*/  LEA.HI.X.SX32 R32, R15, R14, 0x1, P5 ;  /* 0x0000000e0f207211 */ /* 0x000fe400028f0eff */
[----:B------:R-:W-:-:S02]  /*0490*/  @P1 LEA R10, P5, R18, UR8, 0x2 ;  /* 0x00000008120a1c11 */ /* 0x000fc4000f8a10ff */
[----:B------:R-:W-:Y:S02]  /*04a0*/  LEA.HI.X.SX32 R9, R9, R14, 0x1, P4 ;  /* 0x0000000e09097211 */ /* 0x000fe400020f0eff */
[C---:B------:R-:W-:Y:S01]  /*04b0*/  @P2 LEA R14, P4, R39.reuse, UR8, 0x2 ;  /* 0x00000008270e2c11 */ /* 0x040fe2000f8810ff */
[----:B------:R-:W-:Y:S01]  /*04c0*/  @!P1 IMAD.MOV.U32 R30, RZ, RZ, RZ ;  /* 0x000000ffff1e9224 */ /* 0x000fe200078e00ff */
[----:B------:R-:W-:Y:S01]  /*04d0*/  @P1 LEA.HI.X R11, R18, UR9, R29, 0x2, P5 ;  /* 0x00000009120b1c11 */ /* 0x000fe2000a8f141d */
[----:B------:R-:W-:Y:S01]  /*04e0*/  @!P2 IMAD.MOV.U32 R43, RZ, RZ, RZ ;  /* 0x000000ffff2ba224 */ /* 0x000fe200078e00ff */
[----:B------:R-:W-:-:S03]  /*04f0*/  @P2 LEA.HI.X R15, R39, UR9, R32, 0x2, P4 ;  /* 0x00000009270f2c11 */ /* 0x000fc6000a0f1420 */
[----:B------:R-:W4:Y:S04]  /*0500*/  @P1 LDG.E R30, desc[UR16][R10.64] ;  /* 0x000000100a1e1981 */ /* 0x000f28000c1e1900 */
[----:B------:R-:W4:Y:S01]  /*0510*/  @P2 LDG.E R43, desc[UR16][R14.64] ;  /* 0x000000100e2b2981 */ /* 0x000f22000c1e1900 */
[----:B------:R-:W2:Y:S01]  /*0520*/  MUFU.RCP R45, UR21 ;  /* 0x00000015002d7d08 */ /* 0x000ea20008001000 */
[----:B------:R-:W-:Y:S01]  /*0530*/  @P3 LEA R16, P5, R8, UR8, 0x2 ;  /* 0x0000000808103c11 */ /* 0x000fe2000f8a10ff */
[----:B------:R-:W-:-:S03]  /*0540*/  @!P3 IMAD.MOV.U32 R42, RZ, RZ, RZ ;  /* 0x000000ffff2ab224 */ /* 0x000fc600078e00ff */
[----:B------:R-:W-:-:S03]  /*0550*/  @P3 LEA.HI.X R17, R8, UR9, R9, 0x2, P5 ;  /* 0x0000000908113c11 */ /* 0x000fc6000a8f1409 */
[----:B------:R-:W0:Y:S02]  /*0560*/  MUFU.RCP R37, UR18 ;  /* 0x0000001200257d08 */ /* 0x000e240008001000 */
[----:B------:R1:W4:Y:S06]  /*0570*/  @P3 LDG.E R42, desc[UR16][R16.64] ;  /* 0x00000010102a3981 */ /* 0x00032c000c1e1900 */
[----:B------:R-:W0:Y:S01]  /*0580*/  MUFU.RCP R34, UR19 ;  /* 0x0000001300227d08 */ /* 0x000e220008001000 */
[----:B-1----:R-:W-:-:S05]  /*0590*/  IMAD.SHL.U32 R16, R18, 0x2, RZ ;  /* 0x0000000212107824 */ /* 0x002fca00078e00ff */
[----:B------:R-:W-:Y:S02]  /*05a0*/  IADD3 R20, P4, R16, UR12, RZ ;  /* 0x0000000c10147c10 */ /* 0x000fe4000ff9e0ff */
[----:B------:R-:W-:Y:S02]  /*05b0*/  @!P1 PRMT R31, RZ, 0x7610, R31 ;  /* 0x00007610ff1f9816 */ /* 0x000fe4000000001f */
[----:B------:R-:W-:Y:S02]  /*05c0*/  @!P1 PRMT R41, RZ, 0x7610, R41 ;  /* 0x00007610ff299816 */ /* 0x000fe40000000029 */
[----:B------:R-:W-:Y:S01]  /*05d0*/  @!P1 PRMT R28, RZ, 0x7610, R28 ;  /* 0x00007610ff1c9816 */ /* 0x000fe2000000001c */
[C---:B------:R-:W-:Y:S01]  /*05e0*/  IMAD.SHL.U32 R38, R39.reuse, 0x2, RZ ;  /* 0x0000000227267824 */ /* 0x040fe200078e00ff */
[----:B------:R-:W-:Y:S02]  /*05f0*/  SHF.L.U64.HI R15, R39, 0x1, R32 ;  /* 0x00000001270f7819 */ /* 0x000fe40000010220 */
[----:B------:R-:W-:-:S02]  /*0600*/  @!P2 PRMT R36, RZ, 0x7610, R36 ;  /* 0x00007610ff24a816 */ /* 0x000fc40000000024 */
[----:B------:R-:W-:Y:S01]  /*0610*/  @!P3 PRMT R40, RZ, 0x7610, R40 ;  /* 0x00007610ff28b816 */ /* 0x000fe20000000028 */
[----:B--2---:R-:W-:-:S05]  /*0620*/  FMUL.FTZ R26, R45, R26 ;  /* 0x0000001a2d1a7220 */ /* 0x004fca0000410000 */
[----:B------:R-:W-:-:S05]  /*0630*/  F2FP.F16.F32.PACK_AB R26, RZ, R26 ;  /* 0x0000001aff1a723e */ /* 0x000fca00000000ff */
[----:B------:R-:W-:-:S05]  /*0640*/  HADD2.F32 R26, -RZ, R26.H0_H0 ;  /* 0x2000001aff1a7230 */ /* 0x000fca0000004100 */
[-C--:B------:R-:W-:Y:S01]  /*0650*/  FMUL.FTZ R21, R6, R26.reuse ;  /* 0x0000001a06157220 */ /* 0x080fe20000410000 */
[----:B---3--:R-:W-:Y:S02]  /*0660*/  HADD2.F32 R19, -RZ, R19.H0_H0 ;  /* 0x20000013ff137230 */ /* 0x008fe40000004100 */
[----:B------:R-:W-:Y:S01]  /*0670*/  FMUL.FTZ R10, R5, R26 ;  /* 0x0000001a050a7220 */ /* 0x000fe20000410000 */
[----:B------:R-:W-:Y:S01]  /*0680*/  FMUL.FTZ R26, R26, R21 ;  /* 0x000000151a1a7220 */ /* 0x000fe20000410000 */
[----:B----4-:R-:W-:Y:S02]  /*0690*/  HADD2.F32 R13, -RZ, R13.H0_H0 ;  /* 0x2000000dff0d7230 */ /* 0x010fe40000004100 */
[----:B------:R-:W-:-:S03]  /*06a0*/  FFMA.FTZ R35, R19, UR22, R10 ;  /* 0x0000001613237c23 */ /* 0x000fc6000801000a */
[----:B------:R-:W-:Y:S01]  /*06b0*/  FFMA.FTZ R33, R13, UR23, R26 ;  /* 0x000000170d217c23 */ /* 0x000fe2000801001a */
[----:B------:R-:W-:Y:S02]  /*06c0*/  SHF.L.U64.HI R10, R18, 0x1, R29 ;  /* 0x00000001120a7819 */ /* 0x000fe4000001021d */
[----:B------:R-:W-:Y:S02]  /*06d0*/  F2FP.F16.F32.PACK_AB R35, RZ, R35 ;  /* 0x00000023ff23723e */ /* 0x000fe400000000ff */
[----:B------:R-:W-:Y:S02]  /*06e0*/  F2FP.F16.F32.PACK_AB R33, RZ, R33 ;  /* 0x00000021ff21723e */ /* 0x000fe400000000ff */
[----:B------:R-:W-:Y:S01]  /*06f0*/  IADD3.X R21, R10, UR13, RZ, P4, !PT ;  /* 0x0000000d0a157c10 */ /* 0x000fe2000a7fe4ff */
[----:B------:R-:W-:Y:S01]  /*0700*/  HADD2.F32 R14, -RZ, R35.H0_H0 ;  /* 0x20000023ff0e7230 */ /* 0x000fe20000004100 */
[----:B------:R-:W-:Y:S01]  /*0710*/  IADD3 R18, P4, R16, UR14, RZ ;  /* 0x0000000e10127c10 */ /* 0x000fe2000ff9e0ff */
[----:B------:R-:W-:-:S02]  /*0720*/  HADD2.F32 R11, -RZ, R33.H0_H0 ;  /* 0x20000021ff0b7230 */ /* 0x000fc40000004100 */
[----:B------:R-:W2:Y:S01]  /*0730*/  @P1 LDG.E.U16 R31, desc[UR16][R20.64] ;  /* 0x00000010141f1981 */ /* 0x000ea2000c1e1500 */
[----:B------:R-:W-:Y:S01]  /*0740*/  IADD3.X R19, R10, UR15, RZ, P4, !PT ;  /* 0x0000000f0a137c10 */ /* 0x000fe2000a7fe4ff */
[----:B0-----:R-:W-:Y:S01]  /*0750*/  FMUL.FTZ R14, R14, R37 ;  /* 0x000000250e0e7220 */ /* 0x001fe20000410000 */
[----:B------:R-:W-:-:S03]  /*0760*/  FMUL.FTZ R11, R11, R34 ;  /* 0x000000220b0b7220 */ /* 0x000fc60000410000 */
[----:B------:R-:W3:Y:S02]  /*0770*/  @P1 LDG.E.U16 R41, desc[UR16][R18.64] ;  /* 0x0000001012291981 */ /* 0x000ee4000c1e1500 */
[----:B------:R-:W-:-:S05]  /*0780*/  F2FP.F16.F32.PACK_AB R14, R11, R14 ;  /* 0x0000000e0b0e723e */ /* 0x000fca00000000ff */
[----:B------:R-:W-:-:S06]  /*0790*/  HADD2.F32 R11, -RZ, R14.H1_H1 ;  /* 0x3000000eff0b7230 */ /* 0x000fcc0000004100 */
[----:B------:R-:W0:Y:S01]  /*07a0*/  MUFU.SQRT R11, R11 ;  /* 0x0000000b000b7308 */ /* 0x000e220000002000 */
[----:B------:R-:W-:Y:S01]  /*07b0*/  @P1 IADD3 R16, P4, R16, UR10, RZ ;  /* 0x0000000a10101c10 */ /* 0x000fe2000ff9e0ff */
[----:B0-----:R-:W-:-:S05]  /*07c0*/  FADD.FTZ R13, R11, UR20 ;  /* 0x000000140b0d7e21 */ /* 0x001fca0008010000 */
[----:B------:R-:W-:-:S05]  /*07d0*/  F2FP.F16.F32.PACK_AB R13, RZ, R13 ;  /* 0x0000000dff0d723e */ /* 0x000fca00000000ff */
[----:B------:R-:W-:Y:S01]  /*07e0*/  HADD2.F32 R44, -RZ, R13.H0_H0 ;  /* 0x2000000dff2c7230 */ /* 0x000fe20000004100 */
[----:B------:R-:W-:Y:S01]  /*07f0*/  @P1 IADD3.X R17, R10, UR11, RZ, P4, !PT ;  /* 0x0000000b0a111c10 */ /* 0x000fe2000a7fe4ff */
[C---:B------:R-:W-:Y:S02]  /*0800*/  IMAD.SHL.U32 R10, R8.reuse, 0x2, RZ ;  /* 0x00000002080a7824 */ /* 0x040fe400078e00ff */
[----:B------:R-:W0:Y:S01]  /*0810*/  MUFU.RCP R49, R44 ;  /* 0x0000002c00317308 */ /* 0x000e220000001000 */
[----:B------:R-:W-:Y:S01]  /*0820*/  SHF.L.U64.HI R11, R8, 0x1, R9 ;  /* 0x00000001080b7819 */ /* 0x000fe20000010209 */
[----:B------:R1:W4:Y:S01]  /*0830*/  @P1 LDG.E.U16 R28, desc[UR16][R16.64] ;  /* 0x00000010101c1981 */ /* 0x000322000c1e1500 */
[----:B------:R-:W-:Y:S01]  /*0840*/  @P3 IADD3 R46, P4, R10, UR14, RZ ;  /* 0x0000000e0a2e3c10 */ /* 0x000fe2000ff9e0ff */
[----:B------:R-:W-:-:S03]  /*0850*/  HADD2.F32 R14, -RZ, R14.H0_H0 ;  /* 0x2000000eff0e7230 */ /* 0x000fc60000004100 */
[C---:B------:R-:W-:Y:S02]  /*0860*/  @P3 IADD3.X R47, R11.reuse, UR15, RZ, P4, !PT ;  /* 0x0000000f0b2f3c10 */ /* 0x040fe4000a7fe4ff */
[----:B------:R-:W-:Y:S02]  /*0870*/  @!P3 PRMT R13, RZ, 0x7610, R13 ;  /* 0x00007610ff0db816 */ /* 0x000fe4000000000d */
[----:B-1----:R-:W-:Y:S01]  /*0880*/  @P3 IADD3 R16, P4, R10, UR12, RZ ;  /* 0x0000000c0a103c10 */ /* 0x002fe2000ff9e0ff */
[----:B------:R-:W-:Y:S01]  /*0890*/  HADD2.F32 R12, -RZ, R12.H0_H0 ;  /* 0x2000000cff0c7230 */ /* 0x000fe20000004100 */
[----:B------:R-:W-:Y:S01]  /*08a0*/  @P2 IADD3 R26, P5, R38, UR10, RZ ;  /* 0x0000000a261a2c10 */ /* 0x000fe2000ffbe0ff */
[----:B------:R-:W4:Y:S01]  /*08b0*/  @P3 LDG.E.U16 R40, desc[UR16][R46.64] ;  /* 0x000000102e283981 */ /* 0x000f22000c1e1500 */
[----:B------:R-:W-:Y:S01]  /*08c0*/  @P3 IADD3.X R17, R11, UR13, RZ, P4, !PT ;  /* 0x0000000d0b113c10 */ /* 0x000fe2000a7fe4ff */
[----:B0-----:R-:W-:Y:S01]  /*08d0*/  FMUL.FTZ R14, R14, R49 ;  /* 0x000000310e0e7220 */ /* 0x001fe20000410000 */
[----:B------:R-:W-:-:S03]  /*08e0*/  @P2 IADD3.X R27, R15, UR11, RZ, P5, !PT ;  /* 0x0000000b0f1b2c10 */ /* 0x000fc6000affe4ff */
[----:B------:R0:W4:Y:S04]  /*08f0*/  @P3 LDG.E.U16 R13, desc[UR16][R16.64] ;  /* 0x00000010100d3981 */ /* 0x000128000c1e1500 */
[----:B------:R1:W4:Y:S01]  /*0900*/  @P2 LDG.E.U16 R36, desc[UR16][R26.64] ;  /* 0x000000101a242981 */ /* 0x000322000c1e1500 */
[----:B0-----:R-:W-:Y:S02]  /*0910*/  F2FP.F16.F32.PACK_AB R17, RZ, R14 ;  /* 0x0000000eff11723e */ /* 0x001fe400000000ff */
[----:B-1----:R-:W-:-:S03]  /*0920*/  @P3 IADD3 R26, P4, R10, UR10, RZ ;  /* 0x0000000a0a1a3c10 */ /* 0x002fc6000ff9e0ff */
[----:B------:R-:W-:Y:S02]  /*0930*/  HADD2.F32 R44, -RZ, R17.H0_H0 ;  /* 0x20000011ff2c7230 */ /* 0x000fe40000004100 */
[----:B------:R-:W-:Y:S01]  /*0940*/  VIADD R17, R4, UR4 ;  /* 0x0000000404117c36 */ /* 0x000fe20008000000 */
[----:B------:R-:W-:Y:S02]  /*0950*/  @!P3 PRMT R14, RZ, 0x7610, R14 ;  /* 0x00007610ff0eb816 */ /* 0x000fe4000000000e */
[----:B------:R-:W-:Y:S01]  /*0960*/  @P3 IADD3.X R27, R11, UR11, RZ, P4, !PT ;  /* 0x0000000b0b1b3c10 */ /* 0x000fe2000a7fe4ff */
[----:B-----5:R-:W-:Y:S01]  /*0970*/  FFMA.FTZ R12, R3, R12, R44 ;  /* 0x0000000c030c7223 */ /* 0x020fe2000001002c */
[----:B------:R-:W-:Y:S02]  /*0980*/  SHF.R.S32.HI R46, RZ, 0x1f, R0 ;  /* 0x0000001fff2e7819 */ /* 0x000fe40000011400 */
[----:B------:R-:W-:Y:S01]  /*0990*/  IADD3 R44, P4, R0, R17, RZ ;  /* 0x00000011002c7210 */ /* 0x000fe20007f9e0ff */
[----:B------:R0:W4:Y:S01]  /*09a0*/  @P3 LDG.E.U16 R14, desc[UR16][R26.64] ;  /* 0x000000101a0e3981 */ /* 0x000122000c1e1500 */
[C---:B------:R-:W-:Y:S01]  /*09b0*/  FMUL.FTZ R16, R45.reuse, R30 ;  /* 0x0000001e2d107220 */ /* 0x040fe20000410000 */
[----:B------:R-:W-:Y:S01]  /*09c0*/  FMUL.FTZ R30, R45, R43 ;  /* 0x0000002b2d1e7220 */ /* 0x000fe20000410000 */
[----:B------:R-:W-:-:S02]  /*09d0*/  @!P2 PRMT R43, RZ, 0x7610, R43 ;  /* 0x00007610ff2ba816 */ /* 0x000fc4000000002b */
[----:B0-----:R-:W-:Y:S02]  /*09e0*/  LEA.HI.X.SX32 R27, R17, R46, 0x1, P4 ;  /* 0x0000002e111b7211 */ /* 0x001fe400020f0eff */
[----:B------:R-:W-:Y:S02]  /*09f0*/  @P0 LEA R46, P5, R44, UR6, 0x2 ;  /* 0x000000062c2e0c11 */ /* 0x000fe4000f8a10ff */
[----:B------:R-:W-:Y:S02]  /*0a00*/  IADD3 R26, P4, R38, UR12, RZ ;  /* 0x0000000c261a7c10 */ /* 0x000fe4000ff9e0ff */
[----:B------:R-:W-:Y:S02]  /*0a10*/  @P0 LEA.HI.X R47, R44, UR7, R27, 0x2, P5 ;  /* 0x000000072c2f0c11 */ /* 0x000fe4000a8f141b */
[----:B------:R-:W-:-:S05]  /*0a20*/  IADD3.X R27, R15, UR13, RZ, P4, !PT ;  /* 0x0000000d0f1b7c10 */ /* 0x000fca000a7fe4ff */
[----:B------:R-:W4:Y:S01]  /*0a30*/  @P2 LDG.E.U16 R43, desc[UR16][R26.64] ;  /* 0x000000101a2b2981 */ /* 0x000f22000c1e1500 */
[----:B------:R-:W-:-:S04]  /*0a40*/  IADD3 R48, P4, R38, UR14, RZ ;  /* 0x0000000e26307c10 */ /* 0x000fc8000ff9e0ff */
[----:B------:R-:W-:Y:S02]  /*0a50*/  IADD3.X R49, R15, UR15, RZ, P4, !PT ;  /* 0x0000000f0f317c10 */ /* 0x000fe4000a7fe4ff */
[----:B------:R-:W-:-:S06]  /*0a60*/  @!P2 PRMT R15, RZ, 0x7610, R15 ;  /* 0x00007610ff0fa816 */ /* 0x000fcc000000000f */
[----:B------:R-:W4:Y:S01]  /*0a70*/  @P2 LDG.E.U16 R15, desc[UR16][R48.64] ;  /* 0x00000010300f2981 */ /* 0x000f22000c1e1500 */
[----:B------:R-:W-:Y:S01]  /*0a80*/  FMUL.FTZ R45, R45, R42 ;  /* 0x0000002a2d2d7220 */ /* 0x000fe20000410000 */
[----:B------:R-:W-:Y:S02]  /*0a90*/  F2FP.F16.F32.PACK_AB R42, RZ, R16 ;  /* 0x00000010ff2a723e */ /* 0x000fe400000000ff */
[----:B------:R-:W-:-:S03]  /*0aa0*/  F2FP.F16.F32.PACK_AB R12, RZ, R12 ;  /* 0x0000000cff0c723e */ /* 0x000fc600000000ff */
[----:B------:R-:W-:Y:S01]  /*0ab0*/  HADD2.F32 R42, -RZ, R42.H0_H0 ;  /* 0x2000002aff2a7230 */ /* 0x000fe20000004100 */
[----:B------:R-:W-:Y:S01]  /*0ac0*/  F2FP.F16.F32.PACK_AB R16, RZ, R45 ;  /* 0x0000002dff10723e */ /* 0x000fe200000000ff */
[----:B------:R-:W-:-:S03]  /*0ad0*/  @P0 HADD2.F32 R45, -RZ, R12.H0_H0 ;  /* 0x2000000cff2d0230 */ /* 0x000fc60000004100 */
[-C--:B------:R-:W-:Y:S01]  /*0ae0*/  FMUL.FTZ R51, R6, R42.reuse ;  /* 0x0000002a06337220 */ /* 0x080fe20000410000 */
[----:B------:R-:W-:-:S03]  /*0af0*/  FMUL.FTZ R12, R5, R42 ;  /* 0x0000002a050c7220 */ /* 0x000fc60000410000 */
[----:B------:R-:W-:Y:S01]  /*0b00*/  FMUL.FTZ R42, R42, R51 ;  /* 0x000000332a2a7220 */ /* 0x000fe20000410000 */
[----:B------:R-:W-:Y:S01]  /*0b10*/  VIADD R17, R17, UR5 ;  /* 0x0000000511117c36 */ /* 0x000fe20008000000 */
[----:B------:R-:W-:Y:S01]  /*0b20*/  F2FP.F16.F32.PACK_AB R30, RZ, R30 ;  /* 0x0000001eff1e723e */ /* 0x000fe200000000ff */
[----:B------:R0:W-:Y:S04]  /*0b30*/  @P0 STG.E desc[UR16][R46.64], R45 ;  /* 0x0000002d2e000986 */ /* 0x0001e8000c101910 */
[----:B------:R-:W-:Y:S02]  /*0b40*/  HADD2.F32 R30, -RZ, R30.H0_H0 ;  /* 0x2000001eff1e7230 */ /* 0x000fe40000004100 */
[----:B--2---:R-:W-:Y:S02]  /*0b50*/  HADD2.F32 R31, -RZ, R31.H0_H0 ;  /* 0x2000001fff1f7230 */ /* 0x004fe40000004100 */
[----:B---3--:R-:W-:-:S03]  /*0b60*/  HADD2.F32 R41, -RZ, R41.H0_H0 ;  /* 0x20000029ff297230 */ /* 0x008fc60000004100 */
[----:B------:R-:W-:Y:S02]  /*0b70*/  FFMA.FTZ R31, R31, UR22, R12 ;  /* 0x000000161f1f7c23 */ /* 0x000fe4000801000c */
[----:B------:R-:W-:-:S03]  /*0b80*/  FFMA.FTZ R12, R41, UR23, R42 ;  /* 0x00000017290c7c23 */ /* 0x000fc6000801002a */
        /* <DEDUP_REMOVED lines=20> */
[----:B----4-:R-:W-:Y:S02]  /*0cd0*/  HADD2.F32 R13, -RZ, R13.H0_H0 ;  /* 0x2000000dff0d7230 */ /* 0x010fe40000004100 */
[----:B------:R-:W-:Y:S02]  /*0ce0*/  HADD2.F32 R40, -RZ, R40.H0_H0 ;  /* 0x20000028ff287230 */ /* 0x000fe40000004100 */
        /* <DEDUP_REMOVED lines=83> */
.L_x_21:
[----:B------:R-:W-:Y:S05]  /*1220*/  BSYNC B0 ;  /* 0x0000000000007941 */ /* 0x000fea0003800000 */
.L_x_20:
[----:B------:R-:W-:-:S06]  /*1230*/  ULEA UR4, UR5, UR4, 0x2 ;  /* 0x0000000405047291 */ /* 0x000fcc000f8e103f */
[----:B------:R-:W-:Y:S02]  /*1240*/  ISETP.LE.AND P0, PT, R7, UR4, PT ;  /* 0x0000000407007c0c */ /* 0x000fe4000bf03270 */
[----:B------:R-:W-:-:S13]  /*1250*/  ISETP.GT.AND P1, PT, R2, UR4, PT ;  /* 0x0000000402007c0c */ /* 0x000fda000bf24270 */
[----:B------:R-:W-:Y:S05]  /*1260*/  @!P0 BRA P1, `(.L_x_22) ;  /* 0xffffffec00ec8947 */ /* 0x000fea000083ffff */
[----:B------:R-:W-:Y:S05]  /*1270*/  EXIT ;  /* 0x000000000000794d */ /* 0x000fea0003800000 */
.L_x_23:
        /* <DEDUP_REMOVED lines=16> */
.L_x_37:


//--------------------- .text._Z25multi_tensor_apply_kernelI18TensorListMetadataILi5EE17LAMBStage1FunctorIffN3c104HalfEEJPfffffffEEvlPViT_T0_DpT1_ --------------------------
	.section	.text._Z25multi_tensor_apply_kernelI18TensorListMetadataILi5EE17LAMBStage1FunctorIffN3c104HalfEEJPfffffffEEvlPViT_T0_DpT1_,"ax",@progbits
	.align	128
        .global         _Z25multi_tensor_apply_kernelI18TensorListMetadataILi5EE17LAMBStage1FunctorIffN3c104HalfEEJPfffffffEEvlPViT_T0_DpT1_
        .type           _Z25multi_tensor_apply_kernelI18TensorListMetadataILi5EE17LAMBStage1FunctorIffN3c104HalfEEJPfffffffEEvlPViT_T0_DpT1_,@function
        .size           _Z25multi_tensor_apply_kernelI18TensorListMetadataILi5EE17LAMBStage1FunctorIffN3c104HalfEEJPfffffffEEvlPViT_T0_DpT1_,(.L_x_38 - _Z25multi_tensor_apply_kernelI18TensorListMetadataILi5EE17LAMBStage1FunctorIffN3c104HalfEEJPfffffffEEvlPViT_T0_DpT1_)
        .other          _Z25multi_tensor_apply_kernelI18TensorListMetadataILi5EE17LAMBStage1FunctorIffN3c104HalfEEJPfffffffEEvlPViT_T0_DpT1_,@"STO_CUDA_ENTRY STV_DEFAULT"
_Z25multi_tensor_apply_kernelI18TensorListMetadataILi5EE17LAMBStage1FunctorIffN3c104HalfEEJPfffffffEEvlPViT_T0_DpT1_:
.text._Z25multi_tensor_apply_kernelI18TensorListMetadataILi5EE17LAMBStage1FunctorIffN3c104HalfEEJPfffffffEEvlPViT_T0_DpT1_:
        /* <DEDUP_REMOVED lines=34> */
.L_x_26:
[----:B0-----:R-:W0:Y:S01]  /*0220*/  LDC R27, c[0x0][0x210] ;  /* 0x00008400ff1b7b82 */ /* 0x001e220000000800 */
[----:B-1----:R-:W-:Y:S01]  /*0230*/  VIADD R3, R24, UR4 ;  /* 0x0000000418037c36 */ /* 0x002fe20008000000 */
[----:B------:R-:W-:Y:S01]  /*0240*/  SHF.R.S32.HI R10, RZ, 0x1f, R0 ;  /* 0x0000001fff0a7819 */ /* 0x000fe20000011400 */
[----:B------:R-:W-:Y:S01]  /*0250*/  IMAD.MOV.U32 R40, RZ, RZ, RZ ;  /* 0x000000ffff287224 */ /* 0x000fe200078e00ff */
[----:B------:R-:W-:Y:S01]  /*0260*/  CS2R R36, SRZ ;  /* 0x0000000000247805 */ /* 0x000fe2000001ff00 */
[----:B------:R-:W-:Y:S01]  /*0270*/  VIADD R7, R3, UR5 ;  /* 0x0000000503077c36 */ /* 0x000fe20008000000 */
[----:B------:R-:W-:-:S03]  /*0280*/  IADD3 R18, P2, R0, R3, RZ ;  /* 0x0000000300127210 */ /* 0x000fc60007f5e0ff */
[C---:B------:R-:W-:Y:S02]  /*0290*/  VIADD R41, R7.reuse, UR5 ;  /* 0x0000000507297c36 */ /* 0x040fe40008000000 */
[----:B------:R-:W-:Y:S01]  /*02a0*/  IMAD.SHL.U32 R20, R18, 0x4, RZ ;  /* 0x0000000412147824 */ /* 0x000fe200078e00ff */
[-C--:B0-----:R-:W-:Y:S02]  /*02b0*/  ISETP.GE.AND P1, PT, R7, R27.reuse, PT ;  /* 0x0000001b0700720c */ /* 0x081fe40003f26270 */
[----:B------:R-:W-:Y:S02]  /*02c0*/  ISETP.GE.AND P0, PT, R3, R27, PT ;  /* 0x0000001b0300720c */ /* 0x000fe40003f06270 */
[-C--:B------:R-:W-:Y:S02]  /*02d0*/  ISETP.LT.AND P1, PT, R7, R22.reuse, !P1 ;  /* 0x000000160700720c */ /* 0x080fe40004f21270 */
[C---:B------:R-:W-:Y:S02]  /*02e0*/  ISETP.LT.AND P0, PT, R3.reuse, R22, !P0 ;  /* 0x000000160300720c */ /* 0x040fe40004701270 */
[----:B------:R-:W-:-:S02]  /*02f0*/  LEA.HI.X.SX32 R3, R3, R10, 0x1, P2 ;  /* 0x0000000a03037211 */ /* 0x000fc400010f0eff */
[----:B------:R-:W-:Y:S02]  /*0300*/  IADD3 R5, P2, R0, R7, RZ ;  /* 0x0000000700057210 */ /* 0x000fe40007f5e0ff */
[----:B------:R-:W-:Y:S02]  /*0310*/  SHF.L.U64.HI R18, R18, 0x2, R3 ;  /* 0x0000000212127819 */ /* 0x000fe40000010203 */
[----:B------:R-:W-:Y:S01]  /*0320*/  LEA.HI.X.SX32 R38, R7, R10, 0x1, P2 ;  /* 0x0000000a07267211 */ /* 0x000fe200010f0eff */
[----:B------:R-:W-:-:S03]  /*0330*/  IMAD.SHL.U32 R49, R5, 0x4, RZ ;  /* 0x0000000405317824 */ /* 0x000fc600078e00ff */
[----:B------:R-:W-:Y:S02]  /*0340*/  SHF.L.U64.HI R48, R5, 0x2, R38 ;  /* 0x0000000205307819 */ /* 0x000fe40000010226 */
[----:B------:R-:W-:Y:S02]  /*0350*/  @P1 IADD3 R6, P3, R49, UR8, RZ ;  /* 0x0000000831061c10 */ /* 0x000fe4000ff7e0ff */
[----:B------:R-:W-:Y:S02]  /*0360*/  @P0 IADD3 R4, P2, R20, UR8, RZ ;  /* 0x0000000814040c10 */ /* 0x000fe4000ff5e0ff */
[----:B------:R-:W-:Y:S02]  /*0370*/  @P1 IADD3.X R7, R48, UR9, RZ, P3, !PT ;  /* 0x0000000930071c10 */ /* 0x000fe40009ffe4ff */
[----:B------:R-:W-:Y:S02]  /*0380*/  @P0 IADD3.X R5, R18, UR9, RZ, P2, !PT ;  /* 0x0000000912050c10 */ /* 0x000fe400097fe4ff */
[----:B------:R-:W-:-:S02]  /*0390*/  IADD3 R2, P3, R20, UR14, RZ ;  /* 0x0000000e14027c10 */ /* 0x000fc4000ff7e0ff */
[----:B------:R-:W-:Y:S02]  /*03a0*/  CS2R R32, SRZ ;  /* 0x0000000000207805 */ /* 0x000fe4000001ff00 */
[C---:B------:R-:W-:Y:S01]  /*03b0*/  ISETP.GE.AND P2, PT, R41.reuse, R27, PT ;  /* 0x0000001b2900720c */ /* 0x040fe20003f46270 */
[----:B------:R0:W2:Y:S01]  /*03c0*/  @P0 LDG.E R40, desc[UR16][R4.64] ;  /* 0x0000001004280981 */ /* 0x0000a2000c1e1900 */
[----:B------:R-:W-:Y:S01]  /*03d0*/  IADD3.X R3, R18, UR15, RZ, P3, !PT ;  /* 0x0000000f12037c10 */ /* 0x000fe20009ffe4ff */
[C---:B------:R-:W-:Y:S01]  /*03e0*/  VIADD R29, R41.reuse, UR5 ;  /* 0x00000005291d7c36 */ /* 0x040fe20008000000 */
[----:B------:R-:W-:Y:S01]  /*03f0*/  ISETP.LT.AND P2, PT, R41, R22, !P2 ;  /* 0x000000162900720c */ /* 0x000fe20005741270 */
[----:B------:R1:W3:Y:S01]  /*0400*/  @P1 LDG.E R37, desc[UR16][R6.64] ;  /* 0x0000001006251981 */ /* 0x0002e2000c1e1900 */
[----:B------:R-:W-:Y:S01]  /*0410*/  IADD3 R34, P4, R0, R41, RZ ;  /* 0x0000002900227210 */ /* 0x000fe20007f9e0ff */
[----:B------:R-:W-:Y:S01]  /*0420*/  IMAD.MOV.U32 R39, RZ, RZ, RZ ;  /* 0x000000ffff277224 */ /* 0x000fe200078e00ff */
[----:B------:R-:W-:Y:S01]  /*0430*/  ISETP.GE.AND P3, PT, R29, R27, PT ;  /* 0x0000001b1d00720c */ /* 0x000fe20003f66270 */
[----:B------:R-:W4:Y:S01]  /*0440*/  @P0 LDG.E R32, desc[UR16][R2.64] ;  /* 0x0000001002200981 */ /* 0x000f22000c1e1900 */
[----:B------:R-:W-:Y:S01]  /*0450*/  LEA.HI.X.SX32 R41, R41, R10, 0x1, P4 ;  /* 0x0000000a29297211 */ /* 0x000fe200020f0eff */
[----:B------:R-:W-:Y:S01]  /*0460*/  IMAD.SHL.U32 R16, R34, 0x4, RZ ;  /* 0x0000000422107824 */ /* 0x000fe200078e00ff */
[----:B0-----:R-:W-:-:S02]  /*0470*/  IADD3 R4, P4, R49, UR14, RZ ;  /* 0x0000000e31047c10 */ /* 0x001fc4000ff9e0ff */
[----:B------:R-:W-:Y:S02]  /*0480*/  ISETP.LT.AND P3, PT, R29, R22, !P3 ;  /* 0x000000161d00720c */ /* 0x000fe40005f61270 */
[----:B------:R-:W-:Y:S02]  /*0490*/  IADD3.X R5, R48, UR15, RZ, P4, !PT ;  /* 0x0000000f30057c10 */ /* 0x000fe4000a7fe4ff */
[----:B------:R-:W-:Y:S02]  /*04a0*/  SHF.L.U64.HI R17, R34, 0x2, R41 ;  /* 0x0000000222117819 */ /* 0x000fe40000010229 */
[----:B------:R-:W-:Y:S01]  /*04b0*/  @P2 IADD3 R8, P4, R16, UR8, RZ ;  /* 0x0000000810082c10 */ /* 0x000fe2000ff9e0ff */
[----:B------:R-:W4:Y:S01]  /*04c0*/  @P1 LDG.E R39, desc[UR16][R4.64] ;  /* 0x0000001004271981 */ /* 0x000f22000c1e1900 */
[----:B------:R-:W-:Y:S02]  /*04d0*/  IADD3 R28, P5, R0, R29, RZ ;  /* 0x0000001d001c7210 */ /* 0x000fe40007fbe0ff */
[----:B------:R-:W-:-:S02]  /*04e0*/  @P2 IADD3.X R9, R17, UR9, RZ, P4, !PT ;  /* 0x0000000911092c10 */ /* 0x000fc4000a7fe4ff */
[----:B-1----:R-:W-:Y:S01]  /*04f0*/  IADD3 R6, P4, R16, UR14, RZ ;  /* 0x0000000e10067c10 */ /* 0x002fe2000ff9e0ff */
[C---:B------:R-:W-:Y:S01]  /*0500*/  IMAD.SHL.U32 R30, R28.reuse, 0x4, RZ ;  /* 0x000000041c1e7824 */ /* 0x040fe200078e00ff */
[----:B------:R-:W-:Y:S01]  /*0510*/  LEA.HI.X.SX32 R29, R29, R10, 0x1, P5 ;  /* 0x0000000a1d1d7211 */ /* 0x000fe200028f0eff */
[----:B------:R0:W4:Y:S01]  /*0520*/  @P2 LDG.E R33, desc[UR16][R8.64] ;  /* 0x0000001008212981 */ /* 0x000122000c1e1900 */
[----:B------:R-:W-:Y:S02]  /*0530*/  IADD3.X R7, R17, UR15, RZ, P4, !PT ;  /* 0x0000000f11077c10 */ /* 0x000fe4000a7fe4ff */
[----:B------:R-:W-:Y:S02]  /*0540*/  SHF.L.U64.HI R31, R28, 0x2, R29 ;  /* 0x000000021c1f7819 */ /* 0x000fe4000001021d */
[C---:B------:R-:W-:Y:S01]  /*0550*/  @P3 IADD3 R14, P4, R30.reuse, UR14, RZ ;  /* 0x0000000e1e0e3c10 */ /* 0x040fe2000ff9e0ff */
[----:B------:R-:W-:Y:S01]  /*0560*/  IMAD.MOV.U32 R35, RZ, RZ, RZ ;  /* 0x000000ffff237224 */ /* 0x000fe200078e00ff */
[----:B------:R-:W-:-:S02]  /*0570*/  @P3 IADD3 R12, P5, R30, UR8, RZ ;  /* 0x000000081e0c3c10 */ /* 0x000fc4000ffbe0ff */
[----:B------:R-:W-:Y:S02]  /*0580*/  CS2R R42, SRZ ;  /* 0x00000000002a7805 */ /* 0x000fe4000001ff00 */
[C---:B------:R-:W-:Y:S01]  /*0590*/  @P3 IADD3.X R15, R31.reuse, UR15, RZ, P4, !PT ;  /* 0x0000000f1f0f3c10 */ /* 0x040fe2000a7fe4ff */
[----:B------:R-:W4:Y:S01]  /*05a0*/  @P2 LDG.E R36, desc[UR16][R6.64] ;  /* 0x0000001006242981 */ /* 0x000f22000c1e1900 */
[----:B------:R-:W-:-:S03]  /*05b0*/  @P3 IADD3.X R13, R31, UR9, RZ, P5, !PT ;  /* 0x000000091f0d3c10 */ /* 0x000fc6000affe4ff */
[----:B------:R-:W4:Y:S01]  /*05c0*/  @P3 LDG.E R35, desc[UR16][R14.64] ;  /* 0x000000100e233981 */ /* 0x000f22000c1e1900 */
[----:B0-----:R-:W-:-:S03]  /*05d0*/  IADD3 R8, P4, R20, UR12, RZ ;  /* 0x0000000c14087c10 */ /* 0x001fc6000ff9e0ff */
[----:B------:R0:W4:Y:S01]  /*05e0*/  @P3 LDG.E R42, desc[UR16][R12.64] ;  /* 0x000000100c2a3981 */ /* 0x000122000c1e1900 */
[----:B------:R-:W-:Y:S02]  /*05f0*/  IADD3.X R9, R18, UR13, RZ, P4, !PT ;  /* 0x0000000d12097c10 */ /* 0x000fe4000a7fe4ff */
[----:B------:R-:W-:-:S03]  /*0600*/  IADD3 R10, P5, R49, UR12, RZ ;  /* 0x0000000c310a7c10 */ /* 0x000fc6000ffbe0ff */
[----:B------:R-:W4:Y:S01]  /*0610*/  @P0 LDG.E R43, desc[UR16][R8.64] ;  /* 0x00000010082b0981 */ /* 0x000f22000c1e1900 */
[----:B------:R-:W-:Y:S02]  /*0620*/  @P0 IADD3 R20, P4, R20, UR10, RZ ;  /* 0x0000000a14140c10 */ /* 0x000fe4000ff9e0ff */
[----:B------:R-:W-:Y:S02]  /*0630*/  CS2R R44, SRZ ;  /* 0x00000000002c7805 */ /* 0x000fe4000001ff00 */
[----:B------:R-:W-:Y:S02]  /*0640*/  IADD3.X R11, R48, UR13, RZ, P5, !PT ;  /* 0x0000000d300b7c10 */ /* 0x000fe4000affe4ff */
[----:B------:R-:W-:Y:S02]  /*0650*/  @P0 IADD3.X R21, R18, UR11, RZ, P4, !PT ;  /* 0x0000000b12150c10 */ /* 0x000fe4000a7fe4ff */
[----:B0-----:R-:W-:Y:S02]  /*0660*/  IADD3 R12, P4, R16, UR12, RZ ;  /* 0x0000000c100c7c10 */ /* 0x001fe4000ff9e0ff */
[----:B------:R-:W-:Y:S01]  /*0670*/  CS2R R46, SRZ ;  /* 0x00000000002e7805 */ /* 0x000fe2000001ff00 */
[----:B------:R-:W4:Y:S01]  /*0680*/  @P1 LDG.E R45, desc[UR16][R10.64] ;  /* 0x000000100a2d1981 */ /* 0x000f22000c1e1900 */
[----:B------:R-:W-:-:S03]  /*0690*/  IADD3.X R13, R17, UR13, RZ, P4, !PT ;  /* 0x0000000d110d7c10 */ /* 0x000fc6000a7fe4ff */
[----:B------:R0:W4:Y:S04]  /*06a0*/  @P0 LDG.E R44, desc[UR16][R20.64] ;  /* 0x00000010142c0981 */ /* 0x000128000c1e1900 */
[----:B------:R-:W4:Y:S01]  /*06b0*/  @P2 LDG.E R46, desc[UR16][R12.64] ;  /* 0x000000100c2e2981 */ /* 0x000f22000c1e1900 */
[----:B------:R-:W-:-:S04]  /*06c0*/  @P3 IADD3 R18, P4, R30, UR12, RZ ;  /* 0x0000000c1e123c10 */ /* 0x000fc8000ff9e0ff */
[----:B------:R-:W-:Y:S02]  /*06d0*/  @P3 IADD3.X R19, R31, UR13, RZ, P4, !PT ;  /* 0x0000000d1f133c10 */ /* 0x000fe4000a7fe4ff */
[----:B------:R-:W-:Y:S01]  /*06e0*/  @P1 IADD3 R14, P4, R49, UR10, RZ ;  /* 0x0000000a310e1c10 */ /* 0x000fe2000ff9e0ff */
[----:B------:R-:W-:Y:S02]  /*06f0*/  IMAD.MOV.U32 R52, RZ, RZ, RZ ;  /* 0x000000ffff347224 */ /* 0x000fe400078e00ff */
[----:B------:R1:W4:Y:S01]  /*0700*/  @P3 LDG.E R47, desc[UR16][R18.64] ;  /* 0x00000010122f3981 */ /* 0x000322000c1e1900 */
[----:B------:R-:W-:Y:S01]  /*0710*/  @P1 IADD3.X R15, R48, UR11, RZ, P4, !PT ;  /* 0x0000000b300f1c10 */ /* 0x000fe2000a7fe4ff */
[----:B------:R-:W-:Y:S01]  /*0720*/  IMAD.MOV.U32 R48, RZ, RZ, RZ ;  /* 0x000000ffff307224 */ /* 0x000fe200078e00ff */
[----:B------:R-:W-:-:S04]  /*0730*/  @P2 IADD3 R16, P4, R16, UR10, RZ ;  /* 0x0000000a10102c10 */ /* 0x000fc8000ff9e0ff */
[----:B------:R-:W-:Y:S01]  /*0740*/  @P2 IADD3.X R17, R17, UR11, RZ, P4, !PT ;  /* 0x0000000b11112c10 */ /* 0x000fe2000a7fe4ff */
[----:B------:R2:W4:Y:S04]  /*0750*/  @P1 LDG.E R48, desc[UR16][R14.64] ;  /* 0x000000100e301981 */ /* 0x000528000c1e1900 */
[----:B------:R4:W4:Y:S01]  /*0760*/  @P2 LDG.E R52, desc[UR16][R16.64] ;  /* 0x0000001010342981 */ /* 0x000922000c1e1900 */
[----:B0-----:R-:W-:Y:S01]  /*0770*/  @P3 IADD3 R20, P4, R30, UR10, RZ ;  /* 0x0000000a1e143c10 */ /* 0x001fe2000ff9e0ff */
[----:B------:R-:W-:-:S03]  /*0780*/  IMAD.MOV.U32 R50, RZ, RZ, RZ ;  /* 0x000000ffff327224 */ /* 0x000fc600078e00ff */
[----:B------:R-:W-:-:S05]  /*0790*/  @P3 IADD3.X R21, R31, UR11, RZ, P4, !PT ;  /* 0x0000000b1f153c10 */ /* 0x000fca000a7fe4ff */
[----:B------:R0:W4:Y:S01]  /*07a0*/  @P3 LDG.E R50, desc[UR16][R20.64] ;  /* 0x0000001014323981 */ /* 0x000122000c1e1900 */
[----:B-1----:R-:W2:Y:S08]  /*07b0*/  MUFU.RCP R19, UR21 ;  /* 0x0000001500137d08 */ /* 0x002eb00008001000 */
[----:B------:R-:W1:Y:S01]  /*07c0*/  MUFU.RCP R18, UR19 ;  /* 0x0000001300127d08 */ /* 0x000e620008001000 */
[----:B------:R-:W-:Y:S01]  /*07d0*/  BSSY B0, `(.L_x_24) ;  /* 0x0000059000007945 */ /* 0x000fe20003800000 */
[----:B--2---:R-:W-:-:S04]  /*07e0*/  FMUL.FTZ R40, R19, R40 ;  /* 0x0000002813287220 */ /* 0x004fc80000410000 */
[----:B------:R-:W-:Y:S01]  /*07f0*/  FMUL.FTZ R15, R26, R40 ;  /* 0x000000281a0f7220 */ /* 0x000fe20000410000 */
[----:B---3--:R-:W-:Y:S01]  /*0800*/  FMUL.FTZ R14, R19, R37 ;  /* 0x00000025130e7220 */ /* 0x008fe20000410000 */
[----:B----4-:R-:W-:-:S04]  /*0810*/  FMUL.FTZ R49, R32, UR23 ;  /* 0x0000001720317c20 */ /* 0x010fc80008410000 */
[----:B------:R-:W-:-:S04]  /*0820*/  FFMA.FTZ R37, R40, R15, R49 ;  /* 0x0000000f28257223 */ /* 0x000fc80000010031 */
[----:B-1----:R-:W-:Y:S01]  /*0830*/  FMUL.FTZ R17, R37, R18 ;  /* 0x0000001225117220 */ /* 0x002fe20000410000 */
[----:B------:R-:W-:-:S05]  /*0840*/  FMUL.FTZ R15, R26, R14 ;  /* 0x0000000e1a0f7220 */ /* 0x000fca0000410000 */
[----:B------:R-:W1:Y:S01]  /*0850*/  MUFU.SQRT R17, R17 ;  /* 0x0000001100117308 */ /* 0x000e620000002000 */
[----:B------:R-:W-:-:S04]  /*0860*/  FMUL.FTZ R39, R39, UR23 ;  /* 0x0000001727277c20 */ /* 0x000fc80008410000 */
[----:B0-----:R-:W-:Y:S01]  /*0870*/  FFMA.FTZ R21, R14, R15, R39 ;  /* 0x0000000f0e157223 */ /* 0x001fe20000010027 */
[----:B------:R-:W-:-:S03]  /*0880*/  FMUL.FTZ R15, R19, R33 ;  /* 0x00000021130f7220 */ /* 0x000fc60000410000 */
[----:B------:R-:W-:Y:S01]  /*0890*/  FMUL.FTZ R16, R21, R18 ;  /* 0x0000001215107220 */ /* 0x000fe20000410000 */
[----:B------:R-:W-:Y:S01]  /*08a0*/  FMUL.FTZ R20, R26, R15 ;  /* 0x0000000f1a147220 */ /* 0x000fe20000410000 */
[----:B------:R-:W-:-:S04]  /*08b0*/  FMUL.FTZ R36, R36, UR23 ;  /* 0x0000001724247c20 */ /* 0x000fc80008410000 */
[----:B------:R-:W0:Y:S01]  /*08c0*/  MUFU.SQRT R16, R16 ;  /* 0x0000001000107308 */ /* 0x000e220000002000 */
[----:B------:R-:W-:Y:S01]  /*08d0*/  FMUL.FTZ R39, R35, UR23 ;  /* 0x0000001723277c20 */ /* 0x000fe20008410000 */
[----:B-1----:R-:W-:Y:S01]  /*08e0*/  FADD.FTZ R35, R17, UR20 ;  /* 0x0000001411237e21 */ /* 0x002fe20008010000 */
[----:B------:R-:W-:Y:S01]  /*08f0*/  FFMA.FTZ R33, R15, R20, R36 ;  /* 0x000000140f217223 */ /* 0x000fe20000010024 */
[----:B------:R-:W-:-:S04]  /*0900*/  FMUL.FTZ R42, R19, R42 ;  /* 0x0000002a132a7220 */ /* 0x000fc80000410000 */
[----:B------:R-:W1:Y:S01]  /*0910*/  MUFU.RCP R19, UR18 ;  /* 0x0000001200137d08 */ /* 0x000e620008001000 */
[----:B------:R-:W-:Y:S01]  /*0920*/  FMUL.FTZ R36, R33, R18 ;  /* 0x0000001221247220 */ /* 0x000fe20000410000 */
[----:B------:R-:W-:-:S06]  /*0930*/  FMUL.FTZ R17, R26, R42 ;  /* 0x0000002a1a117220 */ /* 0x000fcc0000410000 */
[----:B------:R-:W2:Y:S01]  /*0940*/  MUFU.RCP R35, R35 ;  /* 0x0000002300237308 */ /* 0x000ea20000001000 */
[----:B------:R-:W-:Y:S01]  /*0950*/  FMUL.FTZ R32, R43, UR22 ;  /* 0x000000162b207c20 */ /* 0x000fe20008410000 */
[----:B------:R-:W-:-:S06]  /*0960*/  FFMA.FTZ R20, R42, R17, R39 ;  /* 0x000000112a147223 */ /* 0x000fcc0000010027 */
[----:B------:R-:W3:Y:S01]  /*0970*/  MUFU.SQRT R36, R36 ;  /* 0x0000002400247308 */ /* 0x000ee20000002000 */
[----:B------:R-:W-:Y:S01]  /*0980*/  FFMA.FTZ R32, R25, R40, R32 ;  /* 0x0000002819207223 */ /* 0x000fe20000010020 */
[----:B------:R-:W-:Y:S01]  /*0990*/  FMUL.FTZ R17, R20, R18 ;  /* 0x0000001214117220 */ /* 0x000fe20000410000 */
[----:B0-----:R-:W-:Y:S02]  /*09a0*/  FADD.FTZ R16, R16, UR20 ;  /* 0x0000001410107e21 */ /* 0x001fe40008010000 */
[----:B-1----:R-:W-:Y:S01]  /*09b0*/  FMUL.FTZ R18, R32, R19 ;  /* 0x0000001320127220 */ /* 0x002fe20000410000 */
[----:B------:R-:W-:Y:S01]  /*09c0*/  FMUL.FTZ R40, R45, UR22 ;  /* 0x000000162d287c20 */ /* 0x000fe20008410000 */
[----:B------:R-:W-:Y:S02]  /*09d0*/  VIADD R45, R24, UR4 ;  /* 0x00000004182d7c36 */ /* 0x000fe40008000000 */
[----:B--2---:R-:W-:Y:S01]  /*09e0*/  FMUL.FTZ R18, R18, R35 ;  /* 0x0000002312127220 */ /* 0x004fe20000410000 */
[----:B------:R-:W0:Y:S01]  /*09f0*/  MUFU.RCP R16, R16 ;  /* 0x0000001000107308 */ /* 0x000e220000001000 */
[----:B------:R-:W-:Y:S01]  /*0a00*/  FFMA.FTZ R35, R25, R14, R40 ;  /* 0x0000000e19237223 */ /* 0x000fe20000010028 */
[----:B------:R-:W-:Y:S01]  /*0a10*/  FMUL.FTZ R46, R46, UR22 ;  /* 0x000000162e2e7c20 */ /* 0x000fe20008410000 */
[----:B-----5:R-:W-:Y:S01]  /*0a20*/  FFMA.FTZ R44, R23, R44, R18 ;  /* 0x0000002c172c7223 */ /* 0x020fe20000010012 */
[----:B------:R-:W-:-:S02]  /*0a30*/  SHF.R.S32.HI R14, RZ, 0x1f, R0 ;  /* 0x0000001fff0e7819 */ /* 0x000fc40000011400 */
[----:B------:R-:W-:Y:S01]  /*0a40*/  IADD3 R18, P4, R0, R45, RZ ;  /* 0x0000002d00127210 */ /* 0x000fe20007f9e0ff */
[----:B---3--:R-:W-:Y:S01]  /*0a50*/  FADD.FTZ R39, R36, UR20 ;  /* 0x0000001424277e21 */ /* 0x008fe20008010000 */
[----:B------:R-:W1:Y:S01]  /*0a60*/  MUFU.SQRT R17, R17 ;  /* 0x0000001100117308 */ /* 0x000e620000002000 */
[----:B------:R-:W-:Y:S01]  /*0a70*/  FFMA.FTZ R36, R25, R15, R46 ;  /* 0x0000000f19247223 */ /* 0x000fe2000001002e */
[C---:B------:R-:W-:Y:S01]  /*0a80*/  LEA.HI.X.SX32 R15, R45.reuse, R14, 0x1, P4 ;  /* 0x0000000e2d0f7211 */ /* 0x040fe200020f0eff */
[----:B------:R-:W-:Y:S02]  /*0a90*/  VIADD R45, R45, UR5 ;  /* 0x000000052d2d7c36 */ /* 0x000fe40008000000 */
[----:B------:R-:W-:-:S03]  /*0aa0*/  FMUL.FTZ R43, R35, R19 ;  /* 0x00000013232b7220 */ /* 0x000fc60000410000 */
[----:B------:R-:W2:Y:S01]  /*0ab0*/  MUFU.RCP R39, R39 ;  /* 0x0000002700277308 */ /* 0x000ea20000001000 */
[----:B------:R-:W-:Y:S02]  /*0ac0*/  IMAD.IADD R45, R0, 0x1, R45 ;  /* 0x00000001002d7824 */ /* 0x000fe400078e022d */
[----:B0-----:R-:W-:-:S03]  /*0ad0*/  FMUL.FTZ R46, R43, R16 ;  /* 0x000000102b2e7220 */ /* 0x001fc60000410000 */
[----:B------:R-:W-:Y:S01]  /*0ae0*/  @P1 LEA R16, P5, R45, UR6, 0x1 ;  /* 0x000000062d101c11 */ /* 0x000fe2000f8a08ff */
[----:B------:R-:W-:Y:S01]  /*0af0*/  FMUL.FTZ R47, R47, UR22 ;  /* 0x000000162f2f7c20 */ /* 0x000fe20008410000 */
[----:B-1----:R-:W-:Y:S02]  /*0b00*/  FADD.FTZ R40, R17, UR20 ;  /* 0x0000001411287e21 */ /* 0x002fe40008010000 */
[----:B------:R-:W-:Y:S01]  /*0b10*/  @P1 LEA.HI.X R17, R45, UR7, R38, 0x1, P5 ;  /* 0x000000072d111c11 */ /* 0x000fe2000a8f0c26 */
[----:B------:R-:W-:Y:S01]  /*0b20*/  FMUL.FTZ R38, R36, R19 ;  /* 0x0000001324267220 */ /* 0x000fe20000410000 */
[C---:B------:R-:W-:Y:S01]  /*0b30*/  @P0 LEA R14, P4, R18.reuse, UR6, 0x1 ;  /* 0x00000006120e0c11 */ /* 0x040fe2000f8808ff */
[----:B------:R-:W-:Y:S01]  /*0b40*/  FFMA.FTZ R42, R25, R42, R47 ;  /* 0x0000002a192a7223 */ /* 0x000fe2000001002f */
[C---:B------:R-:W-:Y:S02]  /*0b50*/  FFMA.FTZ R46, R23.reuse, R48, R46 ;  /* 0x00000030172e7223 */ /* 0x040fe4000001002e */
[----:B------:R-:W-:Y:S01]  /*0b60*/  @P0 LEA.HI.X R15, R18, UR7, R15, 0x1, P4 ;  /* 0x00000007120f0c11 */ /* 0x000fe2000a0f0c0f */
[----:B--2---:R-:W-:Y:S01]  /*0b70*/  FMUL.FTZ R38, R38, R39 ;  /* 0x0000002726267220 */ /* 0x004fe20000410000 */
[----:B------:R-:W-:Y:S01]  /*0b80*/  @P2 LEA R18, P4, R34, UR6, 0x1 ;  /* 0x0000000622122c11 */ /* 0x000fe2000f8808ff */
[----:B------:R-:W-:Y:S01]  /*0b90*/  FMUL.FTZ R43, R42, R19 ;  /* 0x000000132a2b7220 */ /* 0x000fe20000410000 */
[----:B------:R-:W-:Y:S01]  /*0ba0*/  @P0 F2FP.F16.F32.PACK_AB R44, RZ, R44 ;  /* 0x0000002cff2c023e */ /* 0x000fe200000000ff */
[----:B------:R-:W-:Y:S01]  /*0bb0*/  FFMA.FTZ R38, R23, R52, R38 ;  /* 0x0000003417267223 */ /* 0x000fe20000010026 */
[----:B------:R-:W-:-:S02]  /*0bc0*/  @P2 LEA.HI.X R19, R34, UR7, R41, 0x1, P4 ;  /* 0x0000000722132c11 */ /* 0x000fc4000a0f0c29 */
[----:B------:R-:W-:Y:S01]  /*0bd0*/  @P1 F2FP.F16.F32.PACK_AB R34, RZ, R46 ;  /* 0x0000002eff22123e */ /* 0x000fe200000000ff */
[----:B------:R0:W-:Y:S04]  /*0be0*/  @P0 STG.E.U16 desc[UR16][R14.64], R44 ;  /* 0x0000002c0e000986 */ /* 0x0001e8000c101510 */
        /* <DEDUP_REMOVED lines=23> */
.L_x_25:
[----:B------:R-:W-:Y:S05]  /*0d60*/  BSYNC B0 ;  /* 0x0000000000007941 */ /* 0x000fea0003800000 */
.L_x_24:
[----:B------:R-:W-:-:S06]  /*0d70*/  ULEA UR4, UR5, UR4, 0x2 ;  /* 0x0000000405047291 */ /* 0x000fcc000f8e103f */
[----:B------:R-:W-:Y:S02]  /*0d80*/  ISETP.LE.AND P0, PT, R27, UR4, PT ;  /* 0x000000041b007c0c */ /* 0x000fe4000bf03270 */
[----:B------:R-:W-:-:S13]  /*0d90*/  ISETP.GT.AND P1, PT, R22, UR4, PT ;  /* 0x0000000416007c0c */ /* 0x000fda000bf24270 */
[----:B------:R-:W-:Y:S05]  /*0da0*/  @!P0 BRA P1, `(.L_x_26) ;  /* 0xfffffff4001c8947 */ /* 0x000fea000083ffff */
[----:B------:R-:W-:Y:S05]  /*0db0*/  EXIT ;  /* 0x000000000000794d */ /* 0x000fea0003800000 */
.L_x_27:
        /* <DEDUP_REMOVED lines=12> */
.L_x_38:


//--------------------- .text._Z25multi_tensor_apply_kernelI18TensorListMetadataILi5EE17LAMBStage1FunctorIfffEJPfffffffEEvlPViT_T0_DpT1_ --------------------------
	.section	.text._Z25multi_tensor_apply_kernelI18TensorListMetadataILi5EE17LAMBStage1FunctorIfffEJPfffffffEEvlPViT_T0_DpT1_,"ax",@progbits
	.align	128
        .global         _Z25multi_tensor_apply_kernelI18TensorListMetadataILi5EE17LAMBStage1FunctorIfffEJPfffffffEEvlPViT_T0_DpT1_
        .type           _Z25multi_tensor_apply_kernelI18TensorListMetadataILi5EE17LAMBStage1FunctorIfffEJPfffffffEEvlPViT_T0_DpT1_,@function
        .size           _Z25multi_tensor_apply_kernelI18TensorListMetadataILi5EE17LAMBStage1FunctorIfffEJPfffffffEEvlPViT_T0_DpT1_,(.L_x_39 - _Z25multi_tensor_apply_kernelI18TensorListMetadataILi5EE17LAMBStage1FunctorIfffEJPfffffffEEvlPViT_T0_DpT1_)
        .other          _Z25multi_tensor_apply_kernelI18TensorListMetadataILi5EE17LAMBStage1FunctorIfffEJPfffffffEEvlPViT_T0_DpT1_,@"STO_CUDA_ENTRY STV_DEFAULT"
_Z25multi_tensor_apply_kernelI18TensorListMetadataILi5EE17LAMBStage1FunctorIfffEJPfffffffEEvlPViT_T0_DpT1_:
.text._Z25multi_tensor_apply_kernelI18TensorListMetadataILi5EE17LAMBStage1FunctorIfffEJPfffffffEEvlPViT_T0_DpT1_:
        /* <DEDUP_REMOVED lines=19> */
[----:B------:R-:W-:Y:S01]  /*0130*/  SHF.R.S32.HI R29, RZ, 0x1f, R0 ;  /* 0x0000001fff1d7819 */ /* 0x000fe20000011400 */
        /* <DEDUP_REMOVED lines=15> */
.L_x_30:
[----:B0-----:R-:W0:Y:S01]  /*0230*/  LDC R30, c[0x0][0x210] ;  /* 0x00008400ff1e7b82 */ /* 0x001e220000000800 */
[----:B-1----:R-:W-:Y:S01]  /*0240*/  VIADD R3, R26, UR4 ;  /* 0x000000041a037c36 */ /* 0x002fe20008000000 */
[----:B------:R-:W-:Y:S01]  /*0250*/  CS2R R36, SRZ ;  /* 0x0000000000247805 */ /* 0x000fe2000001ff00 */
[----:B------:R-:W-:Y:S02]  /*0260*/  IMAD.MOV.U32 R42, RZ, RZ, RZ ;  /* 0x000000ffff2a7224 */ /* 0x000fe400078e00ff */
[----:B------:R-:W-:Y:S01]  /*0270*/  VIADD R5, R3, UR5 ;  /* 0x0000000503057c36 */ /* 0x000fe20008000000 */
[----:B------:R-:W-:-:S05]  /*0280*/  IADD3 R40, P2, R0, R3, RZ ;  /* 0x0000000300287210 */ /* 0x000fca0007f5e0ff */
[----:B------:R-:W-:Y:S01]  /*0290*/  IMAD.SHL.U32 R34, R40, 0x4, RZ ;  /* 0x0000000428227824 */ /* 0x000fe200078e00ff */
[-C--:B0-----:R-:W-:Y:S02]  /*02a0*/  ISETP.GE.AND P0, PT, R3, R30.reuse, PT ;  /* 0x0000001e0300720c */ /* 0x081fe40003f06270 */
[----:B------:R-:W-:Y:S02]  /*02b0*/  ISETP.GE.AND P1, PT, R5, R30, PT ;  /* 0x0000001e0500720c */ /* 0x000fe40003f26270 */
[CC--:B------:R-:W-:Y:S02]  /*02c0*/  ISETP.LT.AND P0, PT, R3.reuse, R24.reuse, !P0 ;  /* 0x000000180300720c */ /* 0x0c0fe40004701270 */
[----:B------:R-:W-:Y:S02]  /*02d0*/  LEA.HI.X.SX32 R3, R3, R29, 0x1, P2 ;  /* 0x0000001d03037211 */ /* 0x000fe400010f0eff */
[----:B------:R-:W-:Y:S02]  /*02e0*/  IADD3 R44, P2, R0, R5, RZ ;  /* 0x00000005002c7210 */ /* 0x000fe40007f5e0ff */
[----:B------:R-:W-:Y:S01]  /*02f0*/  SHF.L.U64.HI R40, R40, 0x2, R3 ;  /* 0x0000000228287819 */ /* 0x000fe20000010203 */
[C---:B------:R-:W-:Y:S01]  /*0300*/  VIADD R11, R5.reuse, UR5 ;  /* 0x00000005050b7c36 */ /* 0x040fe20008000000 */
[C---:B------:R-:W-:Y:S01]  /*0310*/  ISETP.LT.AND P1, PT, R5.reuse, R24, !P1 ;  /* 0x000000180500720c */ /* 0x040fe20004f21270 */
[----:B------:R-:W-:Y:S01]  /*0320*/  IMAD.SHL.U32 R39, R44, 0x4, RZ ;  /* 0x000000042c277824 */ /* 0x000fe200078e00ff */
[----:B------:R-:W-:-:S03]  /*0330*/  LEA.HI.X.SX32 R3, R5, R29, 0x1, P2 ;  /* 0x0000001d05037211 */ /* 0x000fc600010f0eff */
[----:B------:R-:W-:Y:S02]  /*0340*/  @P0 IADD3 R2, P2, R34, UR8, RZ ;  /* 0x0000000822020c10 */ /* 0x000fe4000ff5e0ff */
[----:B------:R-:W-:Y:S02]  /*0350*/  SHF.L.U64.HI R44, R44, 0x2, R3 ;  /* 0x000000022c2c7819 */ /* 0x000fe40000010203 */
[----:B------:R-:W-:Y:S02]  /*0360*/  @P0 IADD3.X R3, R40, UR9, RZ, P2, !PT ;  /* 0x0000000928030c10 */ /* 0x000fe400097fe4ff */
[C---:B------:R-:W-:Y:S02]  /*0370*/  ISETP.GE.AND P2, PT, R11.reuse, R30, PT ;  /* 0x0000001e0b00720c */ /* 0x040fe40003f46270 */
[----:B------:R-:W-:Y:S01]  /*0380*/  IADD3 R43, P5, R0, R11, RZ ;  /* 0x0000000b002b7210 */ /* 0x000fe20007fbe0ff */
[C---:B------:R-:W-:Y:S01]  /*0390*/  VIADD R9, R11.reuse, UR5 ;  /* 0x000000050b097c36 */ /* 0x040fe20008000000 */
[----:B------:R-:W-:Y:S01]  /*03a0*/  ISETP.LT.AND P2, PT, R11, R24, !P2 ;  /* 0x000000180b00720c */ /* 0x000fe20005741270 */
[----:B------:R-:W-:Y:S01]  /*03b0*/  IMAD.MOV.U32 R38, RZ, RZ, RZ ;  /* 0x000000ffff267224 */ /* 0x000fe200078e00ff */
[----:B------:R-:W-:Y:S01]  /*03c0*/  @P1 IADD3 R6, P3, R39, UR8, RZ ;  /* 0x0000000827061c10 */ /* 0x000fe2000ff7e0ff */
[----:B------:R0:W2:Y:S01]  /*03d0*/  @P0 LDG.E R42, desc[UR16][R2.64] ;  /* 0x00000010022a0981 */ /* 0x0000a2000c1e1900 */
[----:B------:R-:W-:-:S02]  /*03e0*/  LEA.HI.X.SX32 R8, R11, R29, 0x1, P5 ;  /* 0x0000001d0b087211 */ /* 0x000fc400028f0eff */
[----:B------:R-:W-:Y:S02]  /*03f0*/  @P1 IADD3.X R7, R44, UR9, RZ, P3, !PT ;  /* 0x000000092c071c10 */ /* 0x000fe40009ffe4ff */
[C---:B------:R-:W-:Y:S01]  /*0400*/  SHF.L.U64.HI R35, R43.reuse, 0x2, R8 ;  /* 0x000000022b237819 */ /* 0x040fe20000010208 */
[----:B------:R-:W-:Y:S01]  /*0410*/  IMAD.SHL.U32 R43, R43, 0x4, RZ ;  /* 0x000000042b2b7824 */ /* 0x000fe200078e00ff */
[----:B------:R-:W-:Y:S01]  /*0420*/  IADD3 R32, P4, R0, R9, RZ ;  /* 0x0000000900207210 */ /* 0x000fe20007f9e0ff */
[----:B------:R1:W3:Y:S01]  /*0430*/  @P1 LDG.E R36, desc[UR16][R6.64] ;  /* 0x0000001006241981 */ /* 0x0002e2000c1e1900 */
[C---:B------:R-:W-:Y:S02]  /*0440*/  ISETP.GE.AND P3, PT, R9.reuse, R30, PT ;  /* 0x0000001e0900720c */ /* 0x040fe40003f66270 */
[----:B------:R-:W-:Y:S02]  /*0450*/  IADD3 R4, P6, R34, UR14, RZ ;  /* 0x0000000e22047c10 */ /* 0x000fe4000ffde0ff */
[----:B------:R-:W-:-:S02]  /*0460*/  ISETP.LT.AND P3, PT, R9, R24, !P3 ;  /* 0x000000180900720c */ /* 0x000fc40005f61270 */
[----:B------:R-:W-:Y:S02]  /*0470*/  LEA.HI.X.SX32 R31, R9, R29, 0x1, P4 ;  /* 0x0000001d091f7211 */ /* 0x000fe400020f0eff */
[----:B------:R-:W-:Y:S02]  /*0480*/  IADD3.X R5, R40, UR15, RZ, P6, !PT ;  /* 0x0000000f28057c10 */ /* 0x000fe4000b7fe4ff */
[----:B------:R-:W-:Y:S02]  /*0490*/  @P2 IADD3 R10, P4, R43, UR8, RZ ;  /* 0x000000082b0a2c10 */ /* 0x000fe4000ff9e0ff */
[----:B0-----:R-:W-:Y:S01]  /*04a0*/  IADD3 R2, P5, R39, UR14, RZ ;  /* 0x0000000e27027c10 */ /* 0x001fe2000ffbe0ff */
[----:B------:R-:W4:Y:S01]  /*04b0*/  @P0 LDG.E R38, desc[UR16][R4.64] ;  /* 0x0000001004260981 */ /* 0x000f22000c1e1900 */
[----:B------:R-:W-:Y:S01]  /*04c0*/  @P2 IADD3.X R11, R35, UR9, RZ, P4, !PT ;  /* 0x00000009230b2c10 */ /* 0x000fe2000a7fe4ff */
[----:B------:R-:W-:Y:S01]  /*04d0*/  IMAD.MOV.U32 R33, RZ, RZ, RZ ;  /* 0x000000ffff217224 */ /* 0x000fe200078e00ff */
[----:B-1----:R-:W-:-:S02]  /*04e0*/  IADD3 R6, P4, R43, UR14, RZ ;  /* 0x0000000e2b067c10 */ /* 0x002fc4000ff9e0ff */
[C---:B------:R-:W-:Y:S01]  /*04f0*/  SHF.L.U64.HI R31, R32.reuse, 0x2, R31 ;  /* 0x00000002201f7819 */ /* 0x040fe2000001021f */
[----:B------:R-:W-:Y:S01]  /*0500*/  IMAD.SHL.U32 R32, R32, 0x4, RZ ;  /* 0x0000000420207824 */ /* 0x000fe200078e00ff */
[----:B------:R-:W-:Y:S02]  /*0510*/  IADD3.X R3, R44, UR15, RZ, P5, !PT ;  /* 0x0000000f2c037c10 */ /* 0x000fe4000affe4ff */
[----:B------:R-:W-:Y:S02]  /*0520*/  CS2R R46, SRZ ;  /* 0x00000000002e7805 */ /* 0x000fe4000001ff00 */
[----:B------:R-:W-:Y:S01]  /*0530*/  IADD3.X R7, R35, UR15, RZ, P4, !PT ;  /* 0x0000000f23077c10 */ /* 0x000fe2000a7fe4ff */
[----:B------:R0:W4:Y:S01]  /*0540*/  @P2 LDG.E R37, desc[UR16][R10.64] ;  /* 0x000000100a252981 */ /* 0x000122000c1e1900 */
[----:B------:R-:W-:-:S03]  /*0550*/  @P3 IADD3 R14, P4, R32, UR14, RZ ;  /* 0x0000000e200e3c10 */ /* 0x000fc6000ff9e0ff */
[----:B------:R-:W4:Y:S01]  /*0560*/  @P1 LDG.E R33, desc[UR16][R2.64] ;  /* 0x0000001002211981 */ /* 0x000f22000c1e1900 */
[----:B------:R-:W-:Y:S01]  /*0570*/  @P3 IADD3 R12, P5, R32, UR8, RZ ;  /* 0x00000008200c3c10 */ /* 0x000fe2000ffbe0ff */
[----:B------:R-:W-:Y:S02]  /*0580*/  IMAD.MOV.U32 R45, RZ, RZ, RZ ;  /* 0x000000ffff2d7224 */ /* 0x000fe400078e00ff */
[----:B------:R-:W4:Y:S01]  /*0590*/  @P2 LDG.E R46, desc[UR16][R6.64] ;  /* 0x00000010062e2981 */ /* 0x000f22000c1e1900 */
[C---:B------:R-:W-:Y:S01]  /*05a0*/  @P3 IADD3.X R15, R31.reuse, UR15, RZ, P4, !PT ;  /* 0x0000000f1f0f3c10 */ /* 0x040fe2000a7fe4ff */
[----:B------:R-:W-:Y:S01]  /*05b0*/  IMAD.MOV.U32 R41, RZ, RZ, RZ ;  /* 0x000000ffff297224 */ /* 0x000fe200078e00ff */
[----:B------:R-:W-:-:S03]  /*05c0*/  @P3 IADD3.X R13, R31, UR9, RZ, P5, !PT ;  /* 0x000000091f0d3c10 */ /* 0x000fc6000affe4ff */
[----:B------:R-:W4:Y:S04]  /*05d0*/  @P3 LDG.E R45, desc[UR16][R14.64] ;  /* 0x000000100e2d3981 */ /* 0x000f28000c1e1900 */
[----:B------:R1:W4:Y:S01]  /*05e0*/  @P3 LDG.E R41, desc[UR16][R12.64] ;  /* 0x000000100c293981 */ /* 0x000322000c1e1900 */
[----:B------:R-:W-:Y:S02]  /*05f0*/  IADD3 R8, P4, R34, UR12, RZ ;  /* 0x0000000c22087c10 */ /* 0x000fe4000ff9e0ff */
[----:B------:R-:W-:Y:S02]  /*0600*/  CS2R R50, SRZ ;  /* 0x0000000000327805 */ /* 0x000fe4000001ff00 */
[----:B------:R-:W-:Y:S02]  /*0610*/  IADD3.X R9, R40, UR13, RZ, P4, !PT ;  /* 0x0000000d28097c10 */ /* 0x000fe4000a7fe4ff */
[----:B0-----:R-:W-:-:S02]  /*0620*/  IADD3 R10, P4, R39, UR12, RZ ;  /* 0x0000000c270a7c10 */ /* 0x001fc4000ff9e0ff */
[----:B------:R-:W-:Y:S01]  /*0630*/  CS2R R48, SRZ ;  /* 0x0000000000307805 */ /* 0x000fe2000001ff00 */
[----:B------:R-:W4:Y:S01]  /*0640*/  @P0 LDG.E R51, desc[UR16][R8.64] ;  /* 0x0000001008330981 */ /* 0x000f22000c1e1900 */
[----:B------:R-:W-:Y:S02]  /*0650*/  IADD3.X R11, R44, UR13, RZ, P4, !PT ;  /* 0x0000000d2c0b7c10 */ /* 0x000fe4000a7fe4ff */
[----:B-1----:R-:W-:Y:S02]  /*0660*/  IADD3 R12, P5, R43, UR12, RZ ;  /* 0x0000000c2b0c7c10 */ /* 0x002fe4000ffbe0ff */
[----:B------:R-:W-:Y:S01]  /*0670*/  @P3 IADD3 R16, P6, R32, UR12, RZ ;  /* 0x0000000c20103c10 */ /* 0x000fe2000ffde0ff */
[----:B------:R-:W4:Y:S01]  /*0680*/  @P1 LDG.E R48, desc[UR16][R10.64] ;  /* 0x000000100a301981 */ /* 0x000f22000c1e1900 */
[----:B------:R-:W-:Y:S02]  /*0690*/  IADD3.X R13, R35, UR13, RZ, P5, !PT ;  /* 0x0000000d230d7c10 */ /* 0x000fe4000affe4ff */
[----:B------:R-:W-:-:S02]  /*06a0*/  @P0 IADD3 R18, P4, R34, UR10, RZ ;  /* 0x0000000a22120c10 */ /* 0x000fc4000ff9e0ff */
[----:B------:R-:W-:Y:S01]  /*06b0*/  @P3 IADD3.X R17, R31, UR13, RZ, P6, !PT ;  /* 0x0000000d1f113c10 */ /* 0x000fe2000b7fe4ff */
[----:B------:R-:W4:Y:S01]  /*06c0*/  @P2 LDG.E R47, desc[UR16][R12.64] ;  /* 0x000000100c2f2981 */ /* 0x000f22000c1e1900 */
[----:B------:R-:W-:Y:S02]  /*06d0*/  @P0 IADD3.X R19, R40, UR11, RZ, P4, !PT ;  /* 0x0000000b28130c10 */ /* 0x000fe4000a7fe4ff */
[----:B------:R-:W-:Y:S01]  /*06e0*/  @P1 IADD3 R14, P4, R39, UR10, RZ ;  /* 0x0000000a270e1c10 */ /* 0x000fe2000ff9e0ff */
[----:B------:R0:W4:Y:S03]  /*06f0*/  @P3 LDG.E R49, desc[UR16][R16.64] ;  /* 0x0000001010313981 */ /* 0x000126000c1e1900 */
[----:B------:R-:W-:Y:S01]  /*0700*/  @P1 IADD3.X R15, R44, UR11, RZ, P4, !PT ;  /* 0x0000000b2c0f1c10 */ /* 0x000fe2000a7fe4ff */
[----:B------:R1:W4:Y:S01]  /*0710*/  @P0 LDG.E R50, desc[UR16][R18.64] ;  /* 0x0000001012320981 */ /* 0x000322000c1e1900 */
[----:B------:R-:W-:-:S02]  /*0720*/  @P2 IADD3 R20, P4, R43, UR10, RZ ;  /* 0x0000000a2b142c10 */ /* 0x000fc4000ff9e0ff */
[----:B------:R-:W-:Y:S02]  /*0730*/  CS2R R52, SRZ ;  /* 0x0000000000347805 */ /* 0x000fe4000001ff00 */
[----:B------:R-:W-:-:S04]  /*0740*/  @P2 IADD3.X R21, R35, UR11, RZ, P4, !PT ;  /* 0x0000000b23152c10 */ /* 0x000fc8000a7fe4ff */
[----:B------:R-:W4:Y:S04]  /*0750*/  @P1 LDG.E R53, desc[UR16][R14.64] ;  /* 0x000000100e351981 */ /* 0x000f28000c1e1900 */
[----:B------:R3:W4:Y:S01]  /*0760*/  @P2 LDG.E R52, desc[UR16][R20.64] ;  /* 0x0000001014342981 */ /* 0x000722000c1e1900 */
[----:B------:R-:W-:Y:S01]  /*0770*/  @P3 IADD3 R22, P4, R32, UR10, RZ ;  /* 0x0000000a20163c10 */ /* 0x000fe2000ff9e0ff */
[----:B0-----:R-:W-:-:S03]  /*0780*/  IMAD.MOV.U32 R16, RZ, RZ, RZ ;  /* 0x000000ffff107224 */ /* 0x001fc600078e00ff */
[----:B------:R-:W-:-:S05]  /*0790*/  @P3 IADD3.X R23, R31, UR11, RZ, P4, !PT ;  /* 0x0000000b1f173c10 */ /* 0x000fca000a7fe4ff */
[----:B------:R0:W4:Y:S01]  /*07a0*/  @P3 LDG.E R16, desc[UR16][R22.64] ;  /* 0x0000001016103981 */ /* 0x000122000c1e1900 */
[----:B-1----:R-:W2:Y:S08]  /*07b0*/  MUFU.RCP R19, UR21 ;  /* 0x0000001500137d08 */ /* 0x002eb00008001000 */
[----:B------:R-:W1:Y:S01]  /*07c0*/  MUFU.RCP R18, UR19 ;  /* 0x0000001300127d08 */ /* 0x000e620008001000 */
[----:B------:R-:W-:Y:S01]  /*07d0*/  BSSY B0, `(.L_x_28) ;  /* 0x000004f000007945 */ /* 0x000fe20003800000 */
[----:B--2---:R-:W-:-:S04]  /*07e0*/  FMUL.FTZ R42, R19, R42 ;  /* 0x0000002a132a7220 */ /* 0x004fc80000410000 */
[----:B------:R-:W-:Y:S01]  /*07f0*/  FMUL.FTZ R17, R28, R42 ;  /* 0x0000002a1c117220 */ /* 0x000fe20000410000 */
[----:B---3--:R-:W-:-:S04]  /*0800*/  FMUL.FTZ R36, R19, R36 ;  /* 0x0000002413247220 */ /* 0x008fc80000410000 */
[----:B------:R-:W-:Y:S01]  /*0810*/  FMUL.FTZ R21, R28, R36 ;  /* 0x000000241c157220 */ /* 0x000fe20000410000 */
[----:B----4-:R-:W-:-:S04]  /*0820*/  FMUL.FTZ R15, R38, UR23 ;  /* 0x00000017260f7c20 */ /* 0x010fc80008410000 */
[----:B------:R-:W-:Y:S01]  /*0830*/  FFMA.FTZ R17, R42, R17, R15 ;  /* 0x000000112a117223 */ /* 0x000fe2000001000f */
[----:B------:R-:W-:-:S03]  /*0840*/  FMUL.FTZ R37, R19, R37 ;  /* 0x0000002513257220 */ /* 0x000fc60000410000 */
[----:B-1----:R-:W-:Y:S01]  /*0850*/  FMUL.FTZ R14, R17, R18 ;  /* 0x00000012110e7220 */ /* 0x002fe20000410000 */
[----:B------:R-:W-:Y:S01]  /*0860*/  FMUL.FTZ R33, R33, UR23 ;  /* 0x0000001721217c20 */ /* 0x000fe20008410000 */
[----:B------:R-:W-:Y:S01]  /*0870*/  FMUL.FTZ R20, R28, R37 ;  /* 0x000000251c147220 */ /* 0x000fe20000410000 */
[----:B------:R-:W-:Y:S02]  /*0880*/  FMUL.FTZ R46, R46, UR23 ;  /* 0x000000172e2e7c20 */ /* 0x000fe40008410000 */
[----:B------:R-:W-:Y:S01]  /*0890*/  FFMA.FTZ R21, R36, R21, R33 ;  /* 0x0000001524157223 */ /* 0x000fe20000010021 */
[----:B------:R-:W1:Y:S01]  /*08a0*/  MUFU.SQRT R14, R14 ;  /* 0x0000000e000e7308 */ /* 0x000e620000002000 */
[----:B0-----:R-:W-:Y:S02]  /*08b0*/  FFMA.FTZ R23, R37, R20, R46 ;  /* 0x0000001425177223 */ /* 0x001fe4000001002e */
[-C--:B------:R-:W-:Y:S01]  /*08c0*/  FMUL.FTZ R15, R21, R18.reuse ;  /* 0x00000012150f7220 */ /* 0x080fe20000410000 */
[----:B------:R-:W-:Y:S01]  /*08d0*/  FMUL.FTZ R22, R45, UR23 ;  /* 0x000000172d167c20 */ /* 0x000fe20008410000 */
[----:B------:R-:W-:Y:S01]  /*08e0*/  FMUL.FTZ R45, R23, R18 ;  /* 0x00000012172d7220 */ /* 0x000fe20000410000 */
[----:B------:R-:W-:-:S03]  /*08f0*/  FMUL.FTZ R41, R19, R41 ;  /* 0x0000002913297220 */ /* 0x000fc60000410000 */
[----:B------:R-:W0:Y:S01]  /*0900*/  MUFU.SQRT R15, R15 ;  /* 0x0000000f000f7308 */ /* 0x000e220000002000 */
[----:B------:R-:W-:-:S07]  /*0910*/  FMUL.FTZ R20, R28, R41 ;  /* 0x000000291c147220 */ /* 0x000fce0000410000 */
[----:B------:R-:W2:Y:S01]  /*0920*/  MUFU.SQRT R19, R45 ;  /* 0x0000002d00137308 */ /* 0x000ea20000002000 */
[----:B------:R-:W-:Y:S01]  /*0930*/  FFMA.FTZ R20, R41, R20, R22 ;  /* 0x0000001429147223 */ /* 0x000fe20000010016 */
[----:B-1----:R-:W-:-:S03]  /*0940*/  FADD.FTZ R33, R14, UR20 ;  /* 0x000000140e217e21 */ /* 0x002fc60008010000 */
[----:B------:R-:W-:-:S03]  /*0950*/  FMUL.FTZ R22, R20, R18 ;  /* 0x0000001214167220 */ /* 0x000fc60000410000 */
[----:B------:R-:W1:Y:S01]  /*0960*/  MUFU.RCP R18, UR18 ;  /* 0x0000001200127d08 */ /* 0x000e620008001000 */
[----:B0-----:R-:W-:Y:S01]  /*0970*/  FADD.FTZ R15, R15, UR20 ;  /* 0x000000140f0f7e21 */ /* 0x001fe20008010000 */
[----:B------:R-:W-:-:S06]  /*0980*/  FMUL.FTZ R38, R51, UR22 ;  /* 0x0000001633267c20 */ /* 0x000fcc0008410000 */
[----:B------:R0:W3:Y:S01]  /*0990*/  MUFU.RCP R14, R33 ;  /* 0x00000021000e7308 */ /* 0x0000e20000001000 */
[----:B--2---:R-:W-:Y:S01]  /*09a0*/  FADD.FTZ R19, R19, UR20 ;  /* 0x0000001413137e21 */ /* 0x004fe20008010000 */
[----:B------:R-:W-:-:S06]  /*09b0*/  FMUL.FTZ R48, R48, UR22 ;  /* 0x0000001630307c20 */ /* 0x000fcc0008410000 */
[----:B------:R-:W2:Y:S01]  /*09c0*/  MUFU.RCP R15, R15 ;  /* 0x0000000f000f7308 */ /* 0x000ea20000001000 */
[C---:B0-----:R-:W-:Y:S01]  /*09d0*/  FFMA.FTZ R33, R27.reuse, R42, R38 ;  /* 0x0000002a1b217223 */ /* 0x041fe20000010026 */
[----:B------:R-:W-:Y:S01]  /*09e0*/  FFMA.FTZ R45, R27, R36, R48 ;  /* 0x000000241b2d7223 */ /* 0x000fe20000010030 */
[----:B------:R-:W-:-:S05]  /*09f0*/  FMUL.FTZ R36, R47, UR22 ;  /* 0x000000162f247c20 */ /* 0x000fca0008410000 */
[----:B------:R-:W0:Y:S01]  /*0a00*/  MUFU.RCP R19, R19 ;  /* 0x0000001300137308 */ /* 0x000e220000001000 */
[----:B-1----:R-:W-:Y:S01]  /*0a10*/  FMUL.FTZ R51, R33, R18 ;  /* 0x0000001221337220 */ /* 0x002fe20000410000 */
[----:B------:R-:W-:Y:S01]  /*0a20*/  FMUL.FTZ R38, R49, UR22 ;  /* 0x0000001631267c20 */ /* 0x000fe20008410000 */
[----:B------:R-:W-:Y:S02]  /*0a30*/  FFMA.FTZ R37, R27, R37, R36 ;  /* 0x000000251b257223 */ /* 0x000fe40000010024 */
[----:B---3--:R-:W-:Y:S01]  /*0a40*/  FMUL.FTZ R14, R51, R14 ;  /* 0x0000000e330e7220 */ /* 0x008fe20000410000 */
[----:B------:R-:W-:Y:S01]  /*0a50*/  FFMA.FTZ R41, R27, R41, R38 ;  /* 0x000000291b297223 */ /* 0x000fe20000010026 */
[----:B------:R-:W-:Y:S01]  /*0a60*/  FMUL.FTZ R36, R45, R18 ;  /* 0x000000122d247220 */ /* 0x000fe20000410000 */
[----:B------:R-:W1:Y:S01]  /*0a70*/  MUFU.SQRT R22, R22 ;  /* 0x0000001600167308 */ /* 0x000e620000002000 */
[----:B-----5:R-:W-:Y:S01]  /*0a80*/  FFMA.FTZ R47, R25, R50, R14 ;  /* 0x00000032192f7223 */ /* 0x020fe2000001000e */
[-C--:B------:R-:W-:Y:S01]  /*0a90*/  FMUL.FTZ R38, R37, R18.reuse ;  /* 0x0000001225267220 */ /* 0x080fe20000410000 */
[----:B------:R-:W-:Y:S01]  /*0aa0*/  @P0 IADD3 R14, P4, R34, UR6, RZ ;  /* 0x00000006220e0c10 */ /* 0x000fe2000ff9e0ff */
[----:B--2---:R-:W-:Y:S01]  /*0ab0*/  FMUL.FTZ R36, R36, R15 ;  /* 0x0000000f24247220 */ /* 0x004fe20000410000 */
[----:B------:R-:W-:-:S02]  /*0ac0*/  FMUL.FTZ R49, R41, R18 ;  /* 0x0000001229317220 */ /* 0x000fc40000410000 */
[----:B------:R-:W-:Y:S01]  /*0ad0*/  @P0 IADD3.X R15, R40, UR7, RZ, P4, !PT ;  /* 0x00000007280f0c10 */ /* 0x000fe2000a7fe4ff */
[----:B0-----:R-:W-:Y:S01]  /*0ae0*/  FMUL.FTZ R19, R38, R19 ;  /* 0x0000001326137220 */ /* 0x001fe20000410000 */
[----:B------:R-:W-:-:S03]  /*0af0*/  @P1 IADD3 R18, P4, R39, UR6, RZ ;  /* 0x0000000627121c10 */ /* 0x000fc6000ff9e0ff */
[C---:B------:R-:W-:Y:S01]  /*0b00*/  FFMA.FTZ R39, R25.reuse, R52, R19 ;  /* 0x0000003419277223 */ /* 0x040fe20000010013 */
[----:B------:R-:W-:Y:S01]  /*0b10*/  @P1 IADD3.X R19, R44, UR7, RZ, P4, !PT ;  /* 0x000000072c131c10 */ /* 0x000fe2000a7fe4ff */
[----:B------:R-:W-:Y:S01]  /*0b20*/  FFMA.FTZ R53, R25, R53, R36 ;  /* 0x0000003519357223 */ /* 0x000fe20000010024 */
[----:B------:R-:W-:Y:S01]  /*0b30*/  @P2 IADD3 R34, P4, R43, UR6, RZ ;  /* 0x000000062b222c10 */ /* 0x000fe2000ff9e0ff */
[----:B------:R0:W-:Y:S01]  /*0b40*/  @P0 STG.E desc[UR16][R14.64], R47 ;  /* 0x0000002f0e000986 */ /* 0x0001e2000c101910 */
[----:B-1----:R-:W-:Y:S02]  /*0b50*/  FADD.FTZ R42, R22, UR20 ;  /* 0x00000014162a7e21 */ /* 0x002fe40008010000 */
[----:B------:R-:W-:Y:S01]  /*0b60*/  @P2 IADD3.X R35, R35, UR7, RZ, P4, !PT ;  /* 0x0000000723232c10 */ /* 0x000fe2000a7fe4ff */
[----:B------:R0:W-:Y:S04]  /*0b70*/  @P0 STG.E desc[UR16][R8.64], R33 ;  /* 0x0000002108000986 */ /* 0x0001e8000c101910 */
[----:B------:R0:W-:Y:S04]  /*0b80*/  @P0 STG.E desc[UR16][R4.64], R17 ;  /* 0x0000001104000986 */ /* 0x0001e8000c101910 */
[----:B------:R0:W-:Y:S01]  /*0b90*/  @P1 STG.E desc[UR16][R18.64], R53 ;  /* 0x0000003512001986 */ /* 0x0001e2000c101910 */
[----:B------:R-:W1:Y:S03]  /*0ba0*/  MUFU.RCP R22, R42 ;  /* 0x0000002a00167308 */ /* 0x000e660000001000 */
[----:B------:R0:W-:Y:S04]  /*0bb0*/  @P1 STG.E desc[UR16][R10.64], R45 ;  /* 0x0000002d0a001986 */ /* 0x0001e8000c101910 */
[----:B------:R0:W-:Y:S04]  /*0bc0*/  @P1 STG.E desc[UR16][R2.64], R21 ;  /* 0x0000001502001986 */ /* 0x0001e8000c101910 */
[----:B------:R0:W-:Y:S04]  /*0bd0*/  @P2 STG.E desc[UR16][R34.64], R39 ;  /* 0x0000002722002986 */ /* 0x0001e8000c101910 */
[----:B------:R0:W-:Y:S04]  /*0be0*/  @P2 STG.E desc[UR16][R12.64], R37 ;  /* 0x000000250c002986 */ /* 0x0001e8000c101910 */
[----:B------:R0:W-:Y:S01]  /*0bf0*/  @P2 STG.E desc[UR16][R6.64], R23 ;  /* 0x0000001706002986 */ /* 0x0001e2000c101910 */
[----:B-1----:R-:W-:-:S04]  /*0c00*/  FMUL.FTZ R22, R49, R22 ;  /* 0x0000001631167220 */ /* 0x002fc80000410000 */
[----:B------:R-:W-:Y:S01]  /*0c10*/  FFMA.FTZ R43, R25, R16, R22 ;  /* 0x00000010192b7223 */ /* 0x000fe20000010016 */
[----:B------:R-:W-:Y:S06]  /*0c20*/  @!P3 BRA `(.L_x_29) ;  /* 0x000000000024b947 */ /* 0x000fec0003800000 */
[C---:B0-----:R-:W-:Y:S02]  /*0c30*/  IADD3 R2, P0, R32.reuse, UR6, RZ ;  /* 0x0000000620027c10 */ /* 0x041fe4000ff1e0ff */
[C---:B------:R-:W-:Y:S02]  /*0c40*/  IADD3 R4, P2, R32.reuse, UR12, RZ ;  /* 0x0000000c20047c10 */ /* 0x040fe4000ff5e0ff */
[----:B------:R-:W-:Y:S02]  /*0c50*/  IADD3 R32, P1, R32, UR14, RZ ;  /* 0x0000000e20207c10 */ /* 0x000fe4000ff3e0ff */
[C---:B------:R-:W-:Y:S02]  /*0c60*/  IADD3.X R3, R31.reuse, UR7, RZ, P0, !PT ;  /* 0x000000071f037c10 */ /* 0x040fe400087fe4ff */
[C---:B------:R-:W-:Y:S02]  /*0c70*/  IADD3.X R5, R31.reuse, UR13, RZ, P2, !PT ;  /* 0x0000000d1f057c10 */ /* 0x040fe400097fe4ff */
[----:B------:R-:W-:Y:S01]  /*0c80*/  IADD3.X R33, R31, UR15, RZ, P1, !PT ;  /* 0x0000000f1f217c10 */ /* 0x000fe20008ffe4ff */
[----:B------:R1:W-:Y:S04]  /*0c90*/  STG.E desc[UR16][R2.64], R43 ;  /* 0x0000002b02007986 */ /* 0x0003e8000c101910 */
[----:B------:R1:W-:Y:S04]  /*0ca0*/  STG.E desc[UR16][R4.64], R41 ;  /* 0x0000002904007986 */ /* 0x0003e8000c101910 */
[----:B------:R1:W-:Y:S02]  /*0cb0*/  STG.E desc[UR16][R32.64], R20 ;  /* 0x0000001420007986 */ /* 0x0003e4000c101910 */
.L_x_29:
[----:B------:R-:W-:Y:S05]  /*0cc0*/  BSYNC B0 ;  /* 0x0000000000007941 */ /* 0x000fea0003800000 */
.L_x_28:
[----:B------:R-:W-:-:S06]  /*0cd0*/  ULEA UR4, UR5, UR4, 0x2 ;  /* 0x0000000405047291 */ /* 0x000fcc000f8e103f */
[----:B------:R-:W-:Y:S02]  /*0ce0*/  ISETP.LE.AND P0, PT, R30, UR4, PT ;  /* 0x000000041e007c0c */ /* 0x000fe4000bf03270 */
[----:B------:R-:W-:-:S13]  /*0cf0*/  ISETP.GT.AND P1, PT, R24, UR4, PT ;  /* 0x0000000418007c0c */ /* 0x000fda000bf24270 */
[----:B------:R-:W-:Y:S05]  /*0d00*/  @!P0 BRA P1, `(.L_x_30) ;  /* 0xfffffff400488947 */ /* 0x000fea000083ffff */
[----:B------:R-:W-:Y:S05]  /*0d10*/  EXIT ;  /* 0x000000000000794d */ /* 0x000fea0003800000 */
.L_x_31:
        /* <DEDUP_REMOVED lines=14> */
.L_x_39:


//--------------------- .nv.shared.reserved.0     --------------------------
	.section	.nv.shared.reserved.0,"aw",@nobits
	.weak		__nv_reservedSMEM_offset_0_alias
	.size		__nv_reservedSMEM_offset_0_alias, 0, 0
	.other		__nv_reservedSMEM_offset_0_alias,@"STO_CUDA_RESERVED_SHARED STV_DEFAULT"
__nv_reservedSMEM_offset_0_alias:
	.zero		0


//--------------------- .nv.global                --------------------------
	.section	.nv.global,"aw",@nobits
.nv.global:
	.type		_ZN59_INTERNAL_a5eadf6a_28_multi_tensor_lamb_stage_1_cu_27039d214cuda3std3__48in_placeE,@object
	.size		_ZN59_INTERNAL_a5eadf6a_28_multi_tensor_lamb_stage_1_cu_27039d214cuda3std3__48in_placeE,(_ZN59_INTERNAL_a5eadf6a_28_multi_tensor_lamb_stage_1_cu_27039d214cuda3std6ranges3__45__cpo8distanceE - _ZN59_INTERNAL_a5eadf6a_28_multi_tensor_lamb_stage_1_cu_27039d214cuda3std3__48in_placeE)
_ZN59_INTERNAL_a5eadf6a_28_multi_tensor_lamb_stage_1_cu_27039d214cuda3std3__48in_placeE:
	.zero		1
	.type		_ZN59_INTERNAL_a5eadf6a_28_multi_tensor_lamb_stage_1_cu_27039d214cuda3std6ranges3__45__cpo8distanceE,@object
	.size		_ZN59_INTERNAL_a5eadf6a_28_multi_tensor_lamb_stage_1_cu_27039d214cuda3std6ranges3__45__cpo8distanceE,(_ZN59_INTERNAL_a5eadf6a_28_multi_tensor_lamb_stage_1_cu_27039d214cuda3std3__45__cpo6cbeginE - _ZN59_INTERNAL_a5eadf6a_28_multi_tensor_lamb_stage_1_cu_27039d214cuda3std6ranges3__45__cpo8distanceE)
_ZN59_INTERNAL_a5eadf6a_28_multi_tensor_lamb_stage_1_cu_27039d214cuda3std6ranges3__45__cpo8distanceE:
	.zero		1
	.type		_ZN59_INTERNAL_a5eadf6a_28_multi_tensor_lamb_stage_1_cu_27039d214cuda3std3__45__cpo6cbeginE,@object
	.size		_ZN59_INTERNAL_a5eadf6a_28_multi_tensor_lamb_stage_1_cu_27039d214cuda3std3__45__cpo6cbeginE,(_ZN59_INTERNAL_a5eadf6a_28_multi_tensor_lamb_stage_1_cu_27039d214cuda3std6ranges3__45__cpo7advanceE - _ZN59_INTERNAL_a5eadf6a_28_multi_tensor_lamb_stage_1_cu_27039d214cuda3std3__45__cpo6cbeginE)
_ZN59_INTERNAL_a5eadf6a_28_multi_tensor_lamb_stage_1_cu_27039d214cuda3std3__45__cpo6cbeginE:
	.zero		1
	.type		_ZN59_INTERNAL_a5eadf6a_28_multi_tensor_lamb_stage_1_cu_27039d214cuda3std6ranges3__45__cpo7advanceE,@object
	.size		_ZN59_INTERNAL_a5eadf6a_28_multi_tensor_lamb_stage_1_cu_27039d214cuda3std6ranges3__45__cpo7advanceE,(_ZN59_INTERNAL_a5eadf6a_28_multi_tensor_lamb_stage_1_cu_27039d214cuda3std3__45__cpo7crbeginE - _ZN59_INTERNAL_a5eadf6a_28_multi_tensor_lamb_stage_1_cu_27039d214cuda3std6ranges3__45__cpo7advanceE)
_ZN59_INTERNAL_a5eadf6a_28_multi_tensor_lamb_stage_1_cu_27039d214cuda3std6ranges3__45__cpo7advanceE:
	.zero		1
	.type		_ZN59_INTERNAL_a5eadf6a_28_multi_tensor_lamb_stage_1_cu_27039d214cuda3std3__45__cpo7crbeginE,@object
	.size		_ZN59_INTERNAL_a5eadf6a_28_multi_tensor_lamb_stage_1_cu_27039d214cuda3std3__45__cpo7crbeginE,(_ZN59_INTERNAL_a5eadf6a_28_multi_tensor_lamb_stage_1_cu_27039d214cuda3std6ranges3__45__cpo4dataE - _ZN59_INTERNAL_a5eadf6a_28_multi_tensor_lamb_stage_1_cu_27039d214cuda3std3__45__cpo7crbeginE)
_ZN59_INTERNAL_a5eadf6a_28_multi_tensor_lamb_stage_1_cu_27039d214cuda3std3__45__cpo7crbeginE:
	.zero		1
	.type		_ZN59_INTERNAL_a5eadf6a_28_multi_tensor_lamb_stage_1_cu_27039d214cuda3std6ranges3__45__cpo4dataE,@object
	.size		_ZN59_INTERNAL_a5eadf6a_28_multi_tensor_lamb_stage_1_cu_27039d214cuda3std6ranges3__45__cpo4dataE,(_ZN59_INTERNAL_a5eadf6a_28_multi_tensor_lamb_stage_1_cu_27039d214cuda3std6ranges3__45__cpo5beginE - _ZN59_INTERNAL_a5eadf6a_28_multi_tensor_lamb_stage_1_cu_27039d214cuda3std6ranges3__45__cpo4dataE)
_ZN59_INTERNAL_a5eadf6a_28_multi_tensor_lamb_stage_1_cu_27039d214cuda3std6ranges3__45__cpo4dataE:
	.zero		1
	.type		_ZN59_INTERNAL_a5eadf6a_28_multi_tensor_lamb_stage_1_cu_27039d214cuda3std6ranges3__45__cpo5beginE,@object
	.size		_ZN59_INTERNAL_a5eadf6a_28_multi_tensor_lamb_stage_1_cu_27039d214cuda3std6ranges3__45__cpo5beginE,(_ZN59_INTERNAL_a5eadf6a_28_multi_tensor_lamb_stage_1_cu_27039d214cuda3std3__461_GLOBAL__N__a5eadf6a_28_multi_tensor_lamb_stage_1_cu_27039d216ignoreE - _ZN59_INTERNAL_a5eadf6a_28_multi_tensor_lamb_stage_1_cu_27039d214cuda3std6ranges3__45__cpo5beginE)
_ZN59_INTERNAL_a5eadf6a_28_multi_tensor_lamb_stage_1_cu_27039d214cuda3std6ranges3__45__cpo5beginE:
	.zero		1
	.type		_ZN59_INTERNAL_a5eadf6a_28_multi_tensor_lamb_stage_1_cu_27039d214cuda3std3__461_GLOBAL__N__a5eadf6a_28_multi_tensor_lamb_stage_1_cu_27039d216ignoreE,@object
	.size		_ZN59_INTERNAL_a5eadf6a_28_multi_tensor_lamb_stage_1_cu_27039d214cuda3std3__461_GLOBAL__N__a5eadf6a_28_multi_tensor_lamb_stage_1_cu_27039d216ignoreE,(_ZN59_INTERNAL_a5eadf6a_28_multi_tensor_lamb_stage_1_cu_27039d214cuda3std6ranges3__45__cpo4sizeE - _ZN59_INTERNAL_a5eadf6a_28_multi_tensor_lamb_stage_1_cu_27039d214cuda3std3__461_GLOBAL__N__a5eadf6a_28_multi_tensor_lamb_stage_1_cu_27039d216ignoreE)
_ZN59_INTERNAL_a5eadf6a_28_multi_tensor_lamb_stage_1_cu_27039d214cuda3std3__461_GLOBAL__N__a5eadf6a_28_multi_tensor_lamb_stage_1_cu_27039d216ignoreE:
	.zero		1
	.type		_ZN59_INTERNAL_a5eadf6a_28_multi_tensor_lamb_stage_1_cu_27039d214cuda3std6ranges3__45__cpo4sizeE,@object
	.size		_ZN59_INTERNAL_a5eadf6a_28_multi_tensor_lamb_stage_1_cu_27039d214cuda3std6ranges3__45__cpo4sizeE,(_ZN59_INTERNAL_a5eadf6a_28_multi_tensor_lamb_stage_1_cu_27039d214cuda3std3__45__cpo5beginE - _ZN59_INTERNAL_a5eadf6a_28_multi_tensor_lamb_stage_1_cu_27039d214cuda3std6ranges3__45__cpo4sizeE)
_ZN59_INTERNAL_a5eadf6a_28_multi_tensor_lamb_stage_1_cu_27039d214cuda3std6ranges3__45__cpo4sizeE:
	.zero		1
	.type		_ZN59_INTERNAL_a5eadf6a_28_multi_tensor_lamb_stage_1_cu_27039d214cuda3std3__45__cpo5beginE,@object
	.size		_ZN59_INTERNAL_a5eadf6a_28_multi_tensor_lamb_stage_1_cu_27039d214cuda3std3__45__cpo5beginE,(_ZN59_INTERNAL_a5eadf6a_28_multi_tensor_lamb_stage_1_cu_27039d214cuda3std6ranges3__45__cpo6cbeginE - _ZN59_INTERNAL_a5eadf6a_28_multi_tensor_lamb_stage_1_cu_27039d214cuda3std3__45__cpo5beginE)
_ZN59_INTERNAL_a5eadf6a_28_multi_tensor_lamb_stage_1_cu_27039d214cuda3std3__45__cpo5beginE:
	.zero		1
	.type		_ZN59_INTERNAL_a5eadf6a_28_multi_tensor_lamb_stage_1_cu_27039d214cuda3std6ranges3__45__cpo6cbeginE,@object
	.size		_ZN59_INTERNAL_a5eadf6a_28_multi_tensor_lamb_stage_1_cu_27039d214cuda3std6ranges3__45__cpo6cbeginE,(_ZN59_INTERNAL_a5eadf6a_28_multi_tensor_lamb_stage_1_cu_27039d214cuda3std3__45__cpo6rbeginE - _ZN59_INTERNAL_a5eadf6a_28_multi_tensor_lamb_stage_1_cu_27039d214cuda3std6ranges3__45__cpo6cbeginE)
_ZN59_INTERNAL_a5eadf6a_28_multi_tensor_lamb_stage_1_cu_27039d214cuda3std6ranges3__45__cpo6cbeginE:
	.zero		1
	.type		_ZN59_INTERNAL_a5eadf6a_28_multi_tensor_lamb_stage_1_cu_27039d214cuda3std3__45__cpo6rbeginE,@object
	.size		_ZN59_INTERNAL_a5eadf6a_28_multi_tensor_lamb_stage_1_cu_27039d214cuda3std3__45__cpo6rbeginE,(_ZN59_INTERNAL_a5eadf6a_28_multi_tensor_lamb_stage_1_cu_27039d214cuda3std6ranges3__45__cpo4nextE - _ZN59_INTERNAL_a5eadf6a_28_multi_tensor_lamb_stage_1_cu_27039d214cuda3std3__45__cpo6rbeginE)
_ZN59_INTERNAL_a5eadf6a_28_multi_tensor_lamb_stage_1_cu_27039d214cuda3std3__45__cpo6rbeginE:
	.zero		1
	.type		_ZN59_INTERNAL_a5eadf6a_28_multi_tensor_lamb_stage_1_cu_27039d214cuda3std6ranges3__45__cpo4nextE,@object
	.size		_ZN59_INTERNAL_a5eadf6a_28_multi_tensor_lamb_stage_1_cu_27039d214cuda3std6ranges3__45__cpo4nextE,(_ZN59_INTERNAL_a5eadf6a_28_multi_tensor_lamb_stage_1_cu_27039d214cuda3std6ranges3__45__cpo4swapE - _ZN59_INTERNAL_a5eadf6a_28_multi_tensor_lamb_stage_1_cu_27039d214cuda3std6ranges3__45__cpo4nextE)
_ZN59_INTERNAL_a5eadf6a_28_multi_tensor_lamb_stage_1_cu_27039d214cuda3std6ranges3__45__cpo4nextE:
	.zero		1
	.type		_ZN59_INTERNAL_a5eadf6a_28_multi_tensor_lamb_stage_1_cu_27039d214cuda3std6ranges3__45__cpo4swapE,@object
	.size		_ZN59_INTERNAL_a5eadf6a_28_multi_tensor_lamb_stage_1_cu_27039d214cuda3std6ranges3__45__cpo4swapE,(_ZN59_INTERNAL_a5eadf6a_28_multi_tensor_lamb_stage_1_cu_27039d214cuda3std3__420unreachable_sentinelE - _ZN59_INTERNAL_a5eadf6a_28_multi_tensor_lamb_stage_1_cu_27039d214cuda3std6ranges3__45__cpo4swapE)
_ZN59_INTERNAL_a5eadf6a_28_multi_tensor_lamb_stage_1_cu_27039d214cuda3std6ranges3__45__cpo4swapE:
	.zero		1
	.type		_ZN59_INTERNAL_a5eadf6a_28_multi_tensor_lamb_stage_1_cu_27039d214cuda3std3__420unreachable_sentinelE,@object
	.size		_ZN59_INTERNAL_a5eadf6a_28_multi_tensor_lamb_stage_1_cu_27039d214cuda3std3__420unreachable_sentinelE,(_ZN59_INTERNAL_a5eadf6a_28_multi_tensor_lamb_stage_1_cu_27039d216thrust23THRUST_300001_SM_900_NS6system6detail10sequential3seqE - _ZN59_INTERNAL_a5eadf6a_28_multi_tensor_lamb_stage_1_cu_27039d214cuda3std3__420unreachable_sentinelE)
_ZN59_INTERNAL_a5eadf6a_28_multi_tensor_lamb_stage_1_cu_27039d214cuda3std3__420unreachable_sentinelE:
	.zero		1
	.type		_ZN59_INTERNAL_a5eadf6a_28_multi_tensor_lamb_stage_1_cu_27039d216thrust23THRUST_300001_SM_900_NS6system6detail10sequential3seqE,@object
	.size		_ZN59_INTERNAL_a5eadf6a_28_multi_tensor_lamb_stage_1_cu_27039d216thrust23THRUST_300001_SM_900_NS6system6detail10sequential3seqE,(_ZN59_INTERNAL_a5eadf6a_28_multi_tensor_lamb_stage_1_cu_27039d214cuda3std3__45__cpo4cendE - _ZN59_INTERNAL_a5eadf6a_28_multi_tensor_lamb_stage_1_cu_27039d216thrust23THRUST_300001_SM_900_NS6system6detail10sequential3seqE)
_ZN59_INTERNAL_a5eadf6a_28_multi_tensor_lamb_stage_1_cu_27039d216thrust23THRUST_300001_SM_900_NS6system6detail10sequential3seqE:
	.zero		1
	.type		_ZN59_INTERNAL_a5eadf6a_28_multi_tensor_lamb_stage_1_cu_27039d214cuda3std3__45__cpo4cendE,@object
	.size		_ZN59_INTERNAL_a5eadf6a_28_multi_tensor_lamb_stage_1_cu_27039d214cuda3std3__45__cpo4cendE,(_ZN59_INTERNAL_a5eadf6a_28_multi_tensor_lamb_stage_1_cu_27039d214cuda3std6ranges3__45__cpo9iter_swapE - _ZN59_INTERNAL_a5eadf6a_28_multi_tensor_lamb_stage_1_cu_27039d214cuda3std3__45__cpo4cendE)
_ZN59_INTERNAL_a5eadf6a_28_multi_tensor_lamb_stage_1_cu_27039d214cuda3std3__45__cpo4cendE:
	.zero		1
	.type		_ZN59_INTERNAL_a5eadf6a_28_multi_tensor_lamb_stage_1_cu_27039d214cuda3std6ranges3__45__cpo9iter_swapE,@object
	.size		_ZN59_INTERNAL_a5eadf6a_28_multi_tensor_lamb_stage_1_cu_27039d214cuda3std6ranges3__45__cpo9iter_swapE,(_ZN59_INTERNAL_a5eadf6a_28_multi_tensor_lamb_stage_1_cu_27039d214cuda3std3__45__cpo5crendE - _ZN59_INTERNAL_a5eadf6a_28_multi_tensor_lamb_stage_1_cu_27039d214cuda3std6ranges3__45__cpo9iter_swapE)
_ZN59_INTERNAL_a5eadf6a_28_multi_tensor_lamb_stage_1_cu_27039d214cuda3std6ranges3__45__cpo9iter_swapE:
	.zero		1
	.type		_ZN59_INTERNAL_a5eadf6a_28_multi_tensor_lamb_stage_1_cu_27039d214cuda3std3__45__cpo5crendE,@object
	.size		_ZN59_INTERNAL_a5eadf6a_28_multi_tensor_lamb_stage_1_cu_27039d214cuda3std3__45__cpo5crendE,(_ZN59_INTERNAL_a5eadf6a_28_multi_tensor_lamb_stage_1_cu_27039d214cuda3std6ranges3__45__cpo5cdataE - _ZN59_INTERNAL_a5eadf6a_28_multi_tensor_lamb_stage_1_cu_27039d214cuda3std3__45__cpo5crendE)
_ZN59_INTERNAL_a5eadf6a_28_multi_tensor_lamb_stage_1_cu_27039d214cuda3std3__45__cpo5crendE:
	.zero		1
	.type		_ZN59_INTERNAL_a5eadf6a_28_multi_tensor_lamb_stage_1_cu_27039d214cuda3std6ranges3__45__cpo5cdataE,@object
	.size		_ZN59_INTERNAL_a5eadf6a_28_multi_tensor_lamb_stage_1_cu_27039d214cuda3std6ranges3__45__cpo5cdataE,(_ZN59_INTERNAL_a5eadf6a_28_multi_tensor_lamb_stage_1_cu_27039d214cuda3std6ranges3__45__cpo3endE - _ZN59_INTERNAL_a5eadf6a_28_multi_tensor_lamb_stage_1_cu_27039d214cuda3std6ranges3__45__cpo5cdataE)
_ZN59_INTERNAL_a5eadf6a_28_multi_tensor_lamb_stage_1_cu_27039d214cuda3std6ranges3__45__cpo5cdataE:
	.zero		1
	.type		_ZN59_INTERNAL_a5eadf6a_28_multi_tensor_lamb_stage_1_cu_27039d214cuda3std6ranges3__45__cpo3endE,@object
	.size		_ZN59_INTERNAL_a5eadf6a_28_multi_tensor_lamb_stage_1_cu_27039d214cuda3std6ranges3__45__cpo3endE,(_ZN59_INTERNAL_a5eadf6a_28_multi_tensor_lamb_stage_1_cu_27039d214cuda3std3__419piecewise_constructE - _ZN59_INTERNAL_a5eadf6a_28_multi_tensor_lamb_stage_1_cu_27039d214cuda3std6ranges3__45__cpo3endE)
_ZN59_INTERNAL_a5eadf6a_28_multi_tensor_lamb_stage_1_cu_27039d214cuda3std6ranges3__45__cpo3endE:
	.zero		1
	.type		_ZN59_INTERNAL_a5eadf6a_28_multi_tensor_lamb_stage_1_cu_27039d214cuda3std3__419piecewise_constructE,@object
	.size		_ZN59_INTERNAL_a5eadf6a_28_multi_tensor_lamb_stage_1_cu_27039d214cuda3std3__419piecewise_constructE,(_ZN59_INTERNAL_a5eadf6a_28_multi_tensor_lamb_stage_1_cu_27039d214cuda3std6ranges3__45__cpo5ssizeE - _ZN59_INTERNAL_a5eadf6a_28_multi_tensor_lamb_stage_1_cu_27039d214cuda3std3__419piecewise_constructE)
_ZN59_INTERNAL_a5eadf6a_28_multi_tensor_lamb_stage_1_cu_27039d214cuda3std3__419piecewise_constructE:
	.zero		1
	.type		_ZN59_INTERNAL_a5eadf6a_28_multi_tensor_lamb_stage_1_cu_27039d214cuda3std6ranges3__45__cpo5ssizeE,@object
	.size		_ZN59_INTERNAL_a5eadf6a_28_multi_tensor_lamb_stage_1_cu_27039d214cuda3std6ranges3__45__cpo5ssizeE,(_ZN59_INTERNAL_a5eadf6a_28_multi_tensor_lamb_stage_1_cu_27039d214cuda3std3__45__cpo3endE - _ZN59_INTERNAL_a5eadf6a_28_multi_tensor_lamb_stage_1_cu_27039d214cuda3std6ranges3__45__cpo5ssizeE)
_ZN59_INTERNAL_a5eadf6a_28_multi_tensor_lamb_stage_1_cu_27039d214cuda3std6ranges3__45__cpo5ssizeE:
	.zero		1
	.type		_ZN59_INTERNAL_a5eadf6a_28_multi_tensor_lamb_stage_1_cu_27039d214cuda3std3__45__cpo3endE,@object
	.size		_ZN59_INTERNAL_a5eadf6a_28_multi_tensor_lamb_stage_1_cu_27039d214cuda3std3__45__cpo3endE,(_ZN59_INTERNAL_a5eadf6a_28_multi_tensor_lamb_stage_1_cu_27039d214cuda3std6ranges3__45__cpo4cendE - _ZN59_INTERNAL_a5eadf6a_28_multi_tensor_lamb_stage_1_cu_27039d214cuda3std3__45__cpo3endE)
_ZN59_INTERNAL_a5eadf6a_28_multi_tensor_lamb_stage_1_cu_27039d214cuda3std3__45__cpo3endE:
	.zero		1
	.type		_ZN59_INTERNAL_a5eadf6a_28_multi_tensor_lamb_stage_1_cu_27039d214cuda3std6ranges3__45__cpo4cendE,@object
	.size		_ZN59_INTERNAL_a5eadf6a_28_multi_tensor_lamb_stage_1_cu_27039d214cuda3std6ranges3__45__cpo4cendE,(_ZN59_INTERNAL_a5eadf6a_28_multi_tensor_lamb_stage_1_cu_27039d214cuda3std3__45__cpo4rendE - _ZN59_INTERNAL_a5eadf6a_28_multi_tensor_lamb_stage_1_cu_27039d214cuda3std6ranges3__45__cpo4cendE)
_ZN59_INTERNAL_a5eadf6a_28_multi_tensor_lamb_stage_1_cu_27039d214cuda3std6ranges3__45__cpo4cendE:
	.zero		1
	.type		_ZN59_INTERNAL_a5eadf6a_28_multi_tensor_lamb_stage_1_cu_27039d214cuda3std3__45__cpo4rendE,@object
	.size		_ZN59_INTERNAL_a5eadf6a_28_multi_tensor_lamb_stage_1_cu_27039d214cuda3std3__45__cpo4rendE,(_ZN59_INTERNAL_a5eadf6a_28_multi_tensor_lamb_stage_1_cu_27039d214cuda3std6ranges3__45__cpo4prevE - _ZN59_INTERNAL_a5eadf6a_28_multi_tensor_lamb_stage_1_cu_27039d214cuda3std3__45__cpo4rendE)
_ZN59_INTERNAL_a5eadf6a_28_multi_tensor_lamb_stage_1_cu_27039d214cuda3std3__45__cpo4rendE:
	.zero		1
	.type		_ZN59_INTERNAL_a5eadf6a_28_multi_tensor_lamb_stage_1_cu_27039d214cuda3std6ranges3__45__cpo4prevE,@object
	.size		_ZN59_INTERNAL_a5eadf6a_28_multi_tensor_lamb_stage_1_cu_27039d214cuda3std6ranges3__45__cpo4prevE,(_ZN59_INTERNAL_a5eadf6a_28_multi_tensor_lamb_stage_1_cu_27039d214cuda3std6ranges3__45__cpo9iter_moveE - _ZN59_INTERNAL_a5eadf6a_28_multi_tensor_lamb_stage_1_cu_27039d214cuda3std6ranges3__45__cpo4prevE)
_ZN59_INTERNAL_a5eadf6a_28_multi_tensor_lamb_stage_1_cu_27039d214cuda3std6ranges3__45__cpo4prevE:
	.zero		1
	.type		_ZN59_INTERNAL_a5eadf6a_28_multi_tensor_lamb_stage_1_cu_27039d214cuda3std6ranges3__45__cpo9iter_moveE,@object
	.size		_ZN59_INTERNAL_a5eadf6a_28_multi_tensor_lamb_stage_1_cu_27039d214cuda3std6ranges3__45__cpo9iter_moveE,(.L_13 - _ZN59_INTERNAL_a5eadf6a_28_multi_tensor_lamb_stage_1_cu_27039d214cuda3std6ranges3__45__cpo9iter_moveE)
_ZN59_INTERNAL_a5eadf6a_28_multi_tensor_lamb_stage_1_cu_27039d214cuda3std6ranges3__45__cpo9iter_moveE:
	.zero		1
.L_13:


//--------------------- .nv.constant0._Z25multi_tensor_apply_kernelI18TensorListMetadataILi5EE17LAMBStage1FunctorIN3c104HalfES4_S4_EJPfffffffEEvlPViT_T0_DpT1_ --------------------------
	.section	.nv.constant0._Z25multi_tensor_apply_kernelI18TensorListMetadataILi5EE17LAMBStage1FunctorIN3c104HalfES4_S4_EJPfffffffEEvlPViT_T0_DpT1_,"a",@progbits
	.sectionflags	@""
	.align	4
.nv.constant0._Z25multi_tensor_apply_kernelI18TensorListMetadataILi5EE17LAMBStage1FunctorIN3c104HalfES4_S4_EJPfffffffEEvlPViT_T0_DpT1_:
	.zero		3632


//--------------------- .nv.constant0._Z25multi_tensor_apply_kernelI18TensorListMetadataILi5EE17LAMBStage1FunctorIN3c104HalfES4_fEJPfffffffEEvlPViT_T0_DpT1_ --------------------------
	.section	.nv.constant0._Z25multi_tensor_apply_kernelI18TensorListMetadataILi5EE17LAMBStage1FunctorIN3c104HalfES4_fEJPfffffffEEvlPViT_T0_DpT1_,"a",@progbits
	.sectionflags	@""
	.align	4
.nv.constant0._Z25multi_tensor_apply_kernelI18TensorListMetadataILi5EE17LAMBStage1FunctorIN3c104HalfES4_fEJPfffffffEEvlPViT_T0_DpT1_:
	.zero		3632


//--------------------- .nv.constant0._Z25multi_tensor_apply_kernelI18TensorListMetadataILi5EE17LAMBStage1FunctorIN3c104HalfEfS4_EJPfffffffEEvlPViT_T0_DpT1_ --------------------------
	.section	.nv.constant0._Z25multi_tensor_apply_kernelI18TensorListMetadataILi5EE17LAMBStage1FunctorIN3c104HalfEfS4_EJPfffffffEEvlPViT_T0_DpT1_,"a",@progbits
	.sectionflags	@""
	.align	4
.nv.constant0._Z25multi_tensor_apply_kernelI18TensorListMetadataILi5EE17LAMBStage1FunctorIN3c104HalfEfS4_EJPfffffffEEvlPViT_T0_DpT1_:
	.zero		3632


//--------------------- .nv.constant0._Z25multi_tensor_apply_kernelI18TensorListMetadataILi5EE17LAMBStage1FunctorIN3c104HalfEffEJPfffffffEEvlPViT_T0_DpT1_ --------------------------
	.section	.nv.constant0._Z25multi_tensor_apply_kernelI18TensorListMetadataILi5EE17LAMBStage1FunctorIN3c104HalfEffEJPfffffffEEvlPViT_T0_DpT1_,"a",@progbits
	.sectionflags	@""
	.align	4
.nv.constant0._Z25multi_tensor_apply_kernelI18TensorListMetadataILi5EE17LAMBStage1FunctorIN3c104HalfEffEJPfffffffEEvlPViT_T0_DpT1_:
	.zero		3632


//--------------------- .nv.constant0._Z25multi_tensor_apply_kernelI18TensorListMetadataILi5EE17LAMBStage1FunctorIfN3c104HalfES4_EJPfffffffEEvlPViT_T0_DpT1_ --------------------------
	.section	.nv.constant0._Z25multi_tensor_apply_kernelI18TensorListMetadataILi5EE17LAMBStage1FunctorIfN3c104HalfES4_EJPfffffffEEvlPViT_T0_DpT1_,"a",@progbits
	.sectionflags	@""
	.align	4
.nv.constant0._Z25multi_tensor_apply_kernelI18TensorListMetadataILi5EE17LAMBStage1FunctorIfN3c104HalfES4_EJPfffffffEEvlPViT_T0_DpT1_:
	.zero		3632


//--------------------- .nv.constant0._Z25multi_tensor_apply_kernelI18TensorListMetadataILi5EE17LAMBStage1FunctorIfN3c104HalfEfEJPfffffffEEvlPViT_T0_DpT1_ --------------------------
	.section	.nv.constant0._Z25multi_tensor_apply_kernelI18TensorListMetadataILi5EE17LAMBStage1FunctorIfN3c104HalfEfEJPfffffffEEvlPViT_T0_DpT1_,"a",@progbits
	.sectionflags	@""
	.align	4
.nv.constant0._Z25multi_tensor_apply_kernelI18TensorListMetadataILi5EE17LAMBStage1FunctorIfN3c104HalfEfEJPfffffffEEvlPViT_T0_DpT1_:
	.zero		3632


//--------------------- .nv.constant0._Z25multi_tensor_apply_kernelI18TensorListMetadataILi5EE17LAMBStage1FunctorIffN3c104HalfEEJPfffffffEEvlPViT_T0_DpT1_ --------------------------
	.section	.nv.constant0._Z25multi_tensor_apply_kernelI18TensorListMetadataILi5EE17LAMBStage1FunctorIffN3c104HalfEEJPfffffffEEvlPViT_T0_DpT1_,"a",@progbits
	.sectionflags	@""
	.align	4
.nv.constant0._Z25multi_tensor_apply_kernelI18TensorListMetadataILi5EE17LAMBStage1FunctorIffN3c104HalfEEJPfffffffEEvlPViT_T0_DpT1_:
	.zero		3632


//--------------------- .nv.constant0._Z25multi_tensor_apply_kernelI18TensorListMetadataILi5EE17LAMBStage1FunctorIfffEJPfffffffEEvlPViT_T0_DpT1_ --------------------------
	.section	.nv.constant0._Z25multi_tensor_apply_kernelI18TensorListMetadataILi5EE17LAMBStage1FunctorIfffEJPfffffffEEvlPViT_T0_DpT1_,"a",@progbits
	.sectionflags	@""
	.align	4
.nv.constant0._Z25multi_tensor_apply_kernelI18TensorListMetadataILi5EE17LAMBStage1FunctorIfffEJPfffffffEEvlPViT_T0_DpT1_:
	.zero		3632


//--------------------- SYMBOLS --------------------------

	.type		.nv.reservedSmem.offset0,@object
	.size		.nv.reservedSmem.offset0,0x4
